//
// Generated by NVIDIA NVVM Compiler
//
// Compiler Build ID: CL-36424714
// Cuda compilation tools, release 13.0, V13.0.88
// Based on NVVM 20.0.0
//

.version 9.0
.target sm_100
.address_size 64

	// .globl	tfhe_external_product
.extern .shared .align 16 .b8 shared[];

.visible .entry tfhe_external_product(
	.param .u64 .ptr .align 1 tfhe_external_product_param_0,
	.param .u64 .ptr .align 1 tfhe_external_product_param_1,
	.param .u64 .ptr .align 1 tfhe_external_product_param_2,
	.param .u64 .ptr .align 1 tfhe_external_product_param_3,
	.param .u64 .ptr .align 1 tfhe_external_product_param_4,
	.param .u64 .ptr .align 1 tfhe_external_product_param_5,
	.param .u64 .ptr .align 1 tfhe_external_product_param_6,
	.param .align 8 .b8 tfhe_external_product_param_7[80],
	.param .u8 tfhe_external_product_param_8
)
{
	.reg .pred 	%p<40>;
	.reg .b16 	%rs<6>;
	.reg .b32 	%r<148>;
	.reg .b64 	%rd<142>;

	ld.param.u64 	%rd46, [tfhe_external_product_param_7+64];
	ld.param.u64 	%rd45, [tfhe_external_product_param_7+56];
	ld.param.u32 	%r52, [tfhe_external_product_param_7+40];
	ld.param.u64 	%rd43, [tfhe_external_product_param_7+16];
	ld.param.u64 	%rd42, [tfhe_external_product_param_7+8];
	ld.param.u64 	%rd41, [tfhe_external_product_param_7];
	ld.param.u64 	%rd35, [tfhe_external_product_param_1];
	ld.param.u64 	%rd136, [tfhe_external_product_param_2];
	ld.param.u64 	%rd37, [tfhe_external_product_param_3];
	ld.param.u64 	%rd38, [tfhe_external_product_param_4];
	ld.param.u64 	%rd39, [tfhe_external_product_param_5];
	ld.param.v2.u32 	{%r50, %r51}, [tfhe_external_product_param_7+32];
	ld.param.v2.u32 	{%r48, %r49}, [tfhe_external_product_param_7+24];
	ld.param.s8 	%rs5, [tfhe_external_product_param_8];
	mov.u32 	%r5, %ctaid.x;
	mov.u32 	%r6, %ctaid.y;
	mov.u32 	%r147, %tid.x;
	mov.u32 	%r8, %ntid.x;
	setp.ne.s16 	%p1, %rs5, 0;
	@%p1 bra 	$L__BB0_2;
	mul.lo.s32 	%r59, %r51, %r5;
	mul.lo.s32 	%r60, %r59, %r48;
	mad.lo.s32 	%r61, %r60, %r50, %r60;
	mad.lo.s32 	%r62, %r61, %r50, %r61;
	mul.wide.u32 	%rd47, %r62, 8;
	add.s64 	%rd136, %rd136, %rd47;
$L__BB0_2:
	shl.b32 	%r63, %r48, 3;
	mov.u32 	%r64, shared;
	add.s32 	%r9, %r64, %r63;
	setp.ge.u32 	%p2, %r147, %r48;
	@%p2 bra 	$L__BB0_5;
	mov.u32 	%r136, %r147;
$L__BB0_4:
	shl.b32 	%r65, %r136, 3;
	add.s32 	%r66, %r9, %r65;
	mov.b64 	%rd48, 0;
	st.shared.u64 	[%r66], %rd48;
	add.s32 	%r136, %r136, %r8;
	setp.lt.u32 	%p3, %r136, %r48;
	@%p3 bra 	$L__BB0_4;
$L__BB0_5:
	bar.sync 	0;
	add.s32 	%r12, %r50, 1;
	mul.lo.s32 	%r68, %r48, %r5;
	mad.lo.s32 	%r69, %r68, %r50, %r68;
	cvt.u64.u32 	%rd4, %r69;
	shr.u32 	%r13, %r48, 1;
	add.s32 	%r70, %r8, %r13;
	add.s32 	%r14, %r70, -1;
	max.u32 	%r15, %r12, 1;
	cvta.to.global.u64 	%rd5, %rd37;
	cvta.to.global.u64 	%rd6, %rd38;
	cvta.to.global.u64 	%rd7, %rd35;
	mov.b32 	%r137, 0;
$L__BB0_6:
	setp.eq.s32 	%p4, %r51, 0;
	@%p4 bra 	$L__BB0_39;
	mul.lo.s32 	%r72, %r137, %r48;
	cvt.u64.u32 	%rd49, %r72;
	add.s64 	%rd8, %rd49, %rd4;
	mov.b32 	%r138, 0;
$L__BB0_8:
	setp.ge.u32 	%p5, %r147, %r48;
	@%p5 bra 	$L__BB0_11;
	sub.s32 	%r73, %r138, %r51;
	mad.lo.s32 	%r74, %r73, %r52, 64;
	cvt.u64.u32 	%rd9, %r74;
	mov.u32 	%r139, %r147;
$L__BB0_10:
	cvt.u64.u32 	%rd50, %r139;
	add.s64 	%rd51, %rd8, %rd50;
	shl.b64 	%rd52, %rd51, 3;
	add.s64 	%rd53, %rd7, %rd52;
	ld.global.nc.u64 	%rd54, [%rd53];
	cvt.u32.u64 	%r75, %rd9;
	shr.u64 	%rd55, %rd54, %r75;
	add.s64 	%rd56, %rd55, %rd45;
	and.b64  	%rd57, %rd56, %rd46;
	sub.s64 	%rd58, %rd57, %rd45;
	shr.s64 	%rd59, %rd58, 63;
	and.b64  	%rd60, %rd59, %rd41;
	add.s64 	%rd61, %rd60, %rd58;
	shl.b32 	%r76, %r139, 3;
	mov.u32 	%r77, shared;
	add.s32 	%r78, %r77, %r76;
	st.shared.u64 	[%r78], %rd61;
	add.s32 	%r139, %r139, %r8;
	setp.lt.u32 	%p6, %r139, %r48;
	@%p6 bra 	$L__BB0_10;
$L__BB0_11:
	setp.eq.s32 	%p7, %r49, 0;
	bar.sync 	0;
	@%p7 bra 	$L__BB0_18;
	div.u32 	%r80, %r14, %r8;
	max.u32 	%r20, %r80, 1;
	mov.b32 	%r140, 0;
$L__BB0_13:
	mov.u32 	%r21, %r140;
	setp.gt.u32 	%p8, %r8, %r14;
	add.s32 	%r140, %r21, 1;
	shr.u32 	%r23, %r48, %r140;
	@%p8 bra 	$L__BB0_17;
	shl.b32 	%r24, %r23, 1;
	mov.b32 	%r82, 1;
	shl.b32 	%r25, %r82, %r21;
	mov.b32 	%r141, 0;
$L__BB0_15:
	mad.lo.s32 	%r27, %r141, %r8, %r147;
	setp.ge.u32 	%p9, %r27, %r13;
	@%p9 bra 	$L__BB0_17;
	div.u32 	%r83, %r27, %r23;
	mul.lo.s32 	%r84, %r83, %r23;
	sub.s32 	%r85, %r27, %r84;
	mad.lo.s32 	%r86, %r24, %r83, %r85;
	add.s32 	%r87, %r83, %r25;
	mul.wide.u32 	%rd62, %r87, 8;
	add.s64 	%rd63, %rd5, %rd62;
	ld.global.nc.u64 	%rd64, [%rd63];
	add.s64 	%rd65, %rd6, %rd62;
	ld.global.nc.u64 	%rd66, [%rd65];
	shl.b32 	%r88, %r86, 3;
	mov.u32 	%r89, shared;
	add.s32 	%r90, %r89, %r88;
	ld.shared.u64 	%rd67, [%r90];
	shl.b32 	%r91, %r23, 3;
	add.s32 	%r92, %r90, %r91;
	ld.shared.u64 	%rd68, [%r92];
	mul.hi.u64 	%rd69, %rd68, %rd66;
	mul.lo.s64 	%rd70, %rd68, %rd64;
	mul.lo.s64 	%rd71, %rd69, %rd41;
	sub.s64 	%rd72, %rd70, %rd71;
	setp.lt.u64 	%p10, %rd72, %rd41;
	selp.b64 	%rd73, 0, %rd41, %p10;
	sub.s64 	%rd74, %rd72, %rd73;
	add.s64 	%rd75, %rd74, %rd67;
	setp.lt.u64 	%p11, %rd75, %rd41;
	selp.b64 	%rd76, 0, %rd41, %p11;
	sub.s64 	%rd77, %rd75, %rd76;
	setp.lt.u64 	%p12, %rd67, %rd74;
	selp.b64 	%rd78, %rd41, 0, %p12;
	sub.s64 	%rd79, %rd67, %rd74;
	add.s64 	%rd80, %rd79, %rd78;
	st.shared.u64 	[%r90], %rd77;
	st.shared.u64 	[%r92], %rd80;
	add.s32 	%r141, %r141, 1;
	setp.ne.s32 	%p13, %r141, %r20;
	@%p13 bra 	$L__BB0_15;
$L__BB0_17:
	bar.sync 	0;
	setp.ne.s32 	%p14, %r140, %r49;
	@%p14 bra 	$L__BB0_13;
$L__BB0_18:
	setp.ge.u32 	%p15, %r147, %r48;
	@%p15 bra 	$L__BB0_38;
	mad.lo.s32 	%r93, %r137, %r51, %r138;
	mad.lo.s32 	%r94, %r93, %r12, %r6;
	mul.lo.s32 	%r29, %r94, %r48;
	mov.u32 	%r142, %r147;
$L__BB0_20:
	shl.b32 	%r95, %r142, 3;
	mov.u32 	%r96, shared;
	add.s32 	%r97, %r96, %r95;
	ld.shared.u64 	%rd83, [%r97];
	add.s32 	%r98, %r142, %r29;
	mul.wide.u32 	%rd84, %r98, 8;
	add.s64 	%rd82, %rd136, %rd84;
	// begin inline asm
	ld.global.nc.u64 %rd81, [%rd82];
	// end inline asm
	mul.lo.s64 	%rd10, %rd81, %rd83;
	mul.hi.u64 	%rd11, %rd83, %rd81;
	setp.ne.s64 	%p16, %rd11, 0;
	@%p16 bra 	$L__BB0_24;
	or.b64  	%rd96, %rd10, %rd41;
	and.b64  	%rd97, %rd96, -4294967296;
	setp.ne.s64 	%p22, %rd97, 0;
	@%p22 bra 	$L__BB0_23;
	cvt.u32.u64 	%r111, %rd41;
	cvt.u32.u64 	%r112, %rd10;
	rem.u32 	%r113, %r112, %r111;
	cvt.u64.u32 	%rd141, %r113;
	bra.uni 	$L__BB0_37;
$L__BB0_23:
	rem.u64 	%rd141, %rd10, %rd41;
	bra.uni 	$L__BB0_37;
$L__BB0_24:
	rem.u64 	%rd85, 4294967296, %rd41;
	mul.lo.s64 	%rd14, %rd85, %rd85;
	or.b64  	%rd86, %rd14, %rd41;
	and.b64  	%rd87, %rd86, -4294967296;
	setp.ne.s64 	%p17, %rd87, 0;
	@%p17 bra 	$L__BB0_26;
	cvt.u32.u64 	%r99, %rd41;
	cvt.u32.u64 	%r100, %rd14;
	rem.u32 	%r101, %r100, %r99;
	cvt.u64.u32 	%rd137, %r101;
	bra.uni 	$L__BB0_27;
$L__BB0_26:
	rem.u64 	%rd137, %rd14, %rd41;
$L__BB0_27:
	or.b64  	%rd88, %rd10, %rd41;
	and.b64  	%rd89, %rd88, -4294967296;
	setp.ne.s64 	%p18, %rd89, 0;
	@%p18 bra 	$L__BB0_29;
	cvt.u32.u64 	%r102, %rd41;
	cvt.u32.u64 	%r103, %rd10;
	rem.u32 	%r104, %r103, %r102;
	cvt.u64.u32 	%rd138, %r104;
	bra.uni 	$L__BB0_30;
$L__BB0_29:
	rem.u64 	%rd138, %rd10, %rd41;
$L__BB0_30:
	or.b64  	%rd90, %rd11, %rd41;
	and.b64  	%rd91, %rd90, -4294967296;
	setp.ne.s64 	%p19, %rd91, 0;
	@%p19 bra 	$L__BB0_32;
	cvt.u32.u64 	%r105, %rd41;
	cvt.u32.u64 	%r106, %rd11;
	rem.u32 	%r107, %r106, %r105;
	cvt.u64.u32 	%rd139, %r107;
	bra.uni 	$L__BB0_33;
$L__BB0_32:
	rem.u64 	%rd139, %rd11, %rd41;
$L__BB0_33:
	mul.lo.s64 	%rd24, %rd139, %rd137;
	or.b64  	%rd92, %rd24, %rd41;
	and.b64  	%rd93, %rd92, -4294967296;
	setp.ne.s64 	%p20, %rd93, 0;
	@%p20 bra 	$L__BB0_35;
	cvt.u32.u64 	%r108, %rd41;
	cvt.u32.u64 	%r109, %rd24;
	rem.u32 	%r110, %r109, %r108;
	cvt.u64.u32 	%rd140, %r110;
	bra.uni 	$L__BB0_36;
$L__BB0_35:
	rem.u64 	%rd140, %rd24, %rd41;
$L__BB0_36:
	add.s64 	%rd94, %rd140, %rd138;
	setp.lt.u64 	%p21, %rd94, %rd41;
	selp.b64 	%rd95, 0, %rd41, %p21;
	sub.s64 	%rd141, %rd94, %rd95;
$L__BB0_37:
	shl.b32 	%r114, %r142, 3;
	add.s32 	%r115, %r9, %r114;
	ld.shared.u64 	%rd98, [%r115];
	add.s64 	%rd99, %rd98, %rd141;
	setp.lt.u64 	%p23, %rd99, %rd41;
	selp.b64 	%rd100, 0, %rd41, %p23;
	sub.s64 	%rd101, %rd99, %rd100;
	st.shared.u64 	[%r115], %rd101;
	add.s32 	%r142, %r142, %r8;
	setp.lt.u32 	%p24, %r142, %r48;
	@%p24 bra 	$L__BB0_20;
$L__BB0_38:
	bar.sync 	0;
	add.s32 	%r138, %r138, 1;
	setp.ne.s32 	%p25, %r138, %r51;
	@%p25 bra 	$L__BB0_8;
$L__BB0_39:
	add.s32 	%r137, %r137, 1;
	setp.ne.s32 	%p26, %r137, %r15;
	@%p26 bra 	$L__BB0_6;
	setp.eq.s32 	%p27, %r49, 0;
	@%p27 bra 	$L__BB0_47;
	ld.param.u64 	%rd135, [tfhe_external_product_param_6];
	div.u32 	%r117, %r14, %r8;
	max.u32 	%r118, %r117, 1;
	neg.s32 	%r34, %r118;
	cvta.to.global.u64 	%rd30, %rd39;
	cvta.to.global.u64 	%rd31, %rd135;
	mov.b32 	%r143, 0;
$L__BB0_42:
	mov.u32 	%r35, %r143;
	setp.gt.u32 	%p28, %r8, %r14;
	add.s32 	%r143, %r35, 1;
	@%p28 bra 	$L__BB0_46;
	mov.b32 	%r119, -1;
	shl.b32 	%r120, %r119, %r35;
	not.b32 	%r37, %r120;
	mov.b32 	%r121, 2;
	shl.b32 	%r38, %r121, %r35;
	shr.u32 	%r39, %r48, %r143;
	mov.u32 	%r144, %r147;
	mov.u32 	%r145, %r34;
$L__BB0_44:
	setp.ge.u32 	%p29, %r144, %r13;
	@%p29 bra 	$L__BB0_46;
	shr.u32 	%r122, %r144, %r35;
	and.b32  	%r123, %r144, %r37;
	mad.lo.s32 	%r124, %r122, %r38, %r123;
	add.s32 	%r125, %r122, %r39;
	mul.wide.u32 	%rd102, %r125, 8;
	add.s64 	%rd103, %rd30, %rd102;
	ld.global.nc.u64 	%rd104, [%rd103];
	add.s64 	%rd105, %rd31, %rd102;
	ld.global.nc.u64 	%rd106, [%rd105];
	shl.b32 	%r126, %r124, 3;
	add.s32 	%r127, %r9, %r126;
	ld.shared.u64 	%rd107, [%r127];
	mov.b32 	%r128, 8;
	shl.b32 	%r129, %r128, %r35;
	add.s32 	%r130, %r127, %r129;
	ld.shared.u64 	%rd108, [%r130];
	add.s64 	%rd109, %rd108, %rd107;
	setp.lt.u64 	%p30, %rd109, %rd41;
	selp.b64 	%rd110, 0, %rd41, %p30;
	sub.s64 	%rd111, %rd109, %rd110;
	setp.lt.u64 	%p31, %rd107, %rd108;
	selp.b64 	%rd112, %rd41, 0, %p31;
	sub.s64 	%rd113, %rd107, %rd108;
	add.s64 	%rd114, %rd113, %rd112;
	mul.hi.u64 	%rd115, %rd114, %rd106;
	mul.lo.s64 	%rd116, %rd114, %rd104;
	mul.lo.s64 	%rd117, %rd115, %rd41;
	sub.s64 	%rd118, %rd116, %rd117;
	setp.lt.u64 	%p32, %rd118, %rd41;
	selp.b64 	%rd119, 0, %rd41, %p32;
	sub.s64 	%rd120, %rd118, %rd119;
	st.shared.u64 	[%r127], %rd111;
	st.shared.u64 	[%r130], %rd120;
	add.s32 	%r145, %r145, 1;
	setp.ne.s32 	%p33, %r145, 0;
	add.s32 	%r144, %r144, %r8;
	@%p33 bra 	$L__BB0_44;
$L__BB0_46:
	bar.sync 	0;
	setp.eq.s32 	%p34, %r143, %r49;
	@%p34 bra 	$L__BB0_47;
	bra.uni 	$L__BB0_42;
$L__BB0_47:
	setp.ge.u32 	%p35, %r147, %r48;
	mov.u32 	%r146, %r147;
	@%p35 bra 	$L__BB0_49;
$L__BB0_48:
	shl.b32 	%r131, %r146, 3;
	add.s32 	%r132, %r9, %r131;
	ld.shared.u64 	%rd121, [%r132];
	mul.hi.u64 	%rd122, %rd121, %rd43;
	mul.lo.s64 	%rd123, %rd121, %rd42;
	mul.lo.s64 	%rd124, %rd122, %rd41;
	sub.s64 	%rd125, %rd123, %rd124;
	setp.lt.u64 	%p36, %rd125, %rd41;
	selp.b64 	%rd126, 0, %rd41, %p36;
	sub.s64 	%rd127, %rd125, %rd126;
	st.shared.u64 	[%r132], %rd127;
	add.s32 	%r146, %r146, %r8;
	setp.lt.u32 	%p37, %r146, %r48;
	@%p37 bra 	$L__BB0_48;
$L__BB0_49:
	setp.ge.u32 	%p38, %r147, %r48;
	bar.sync 	0;
	mul.lo.s32 	%r133, %r48, %r6;
	cvt.u64.u32 	%rd128, %r133;
	add.s64 	%rd32, %rd4, %rd128;
	@%p38 bra 	$L__BB0_52;
	ld.param.u64 	%rd134, [tfhe_external_product_param_0];
	cvta.to.global.u64 	%rd33, %rd134;
$L__BB0_51:
	shl.b32 	%r134, %r147, 3;
	add.s32 	%r135, %r9, %r134;
	ld.shared.u64 	%rd129, [%r135];
	cvt.u64.u32 	%rd130, %r147;
	add.s64 	%rd131, %rd32, %rd130;
	shl.b64 	%rd132, %rd131, 3;
	add.s64 	%rd133, %rd33, %rd132;
	st.global.u64 	[%rd133], %rd129;
	add.s32 	%r147, %r147, %r8;
	setp.lt.u32 	%p39, %r147, %r48;
	@%p39 bra 	$L__BB0_51;
$L__BB0_52:
	ret;

}
	// .globl	tfhe_external_product_accumulate
.visible .entry tfhe_external_product_accumulate(
	.param .u64 .ptr .align 1 tfhe_external_product_accumulate_param_0,
	.param .u64 .ptr .align 1 tfhe_external_product_accumulate_param_1,
	.param .u64 .ptr .align 1 tfhe_external_product_accumulate_param_2,
	.param .u64 .ptr .align 1 tfhe_external_product_accumulate_param_3,
	.param .u64 .ptr .align 1 tfhe_external_product_accumulate_param_4,
	.param .u64 .ptr .align 1 tfhe_external_product_accumulate_param_5,
	.param .u64 .ptr .align 1 tfhe_external_product_accumulate_param_6,
	.param .align 8 .b8 tfhe_external_product_accumulate_param_7[80],
	.param .u8 tfhe_external_product_accumulate_param_8
)
{
	.reg .pred 	%p<41>;
	.reg .b16 	%rs<6>;
	.reg .b32 	%r<148>;
	.reg .b64 	%rd<146>;

	ld.param.u64 	%rd46, [tfhe_external_product_accumulate_param_7+64];
	ld.param.u64 	%rd45, [tfhe_external_product_accumulate_param_7+56];
	ld.param.u32 	%r52, [tfhe_external_product_accumulate_param_7+40];
	ld.param.u64 	%rd43, [tfhe_external_product_accumulate_param_7+16];
	ld.param.u64 	%rd42, [tfhe_external_product_accumulate_param_7+8];
	ld.param.u64 	%rd41, [tfhe_external_product_accumulate_param_7];
	ld.param.u64 	%rd35, [tfhe_external_product_accumulate_param_1];
	ld.param.u64 	%rd140, [tfhe_external_product_accumulate_param_2];
	ld.param.u64 	%rd37, [tfhe_external_product_accumulate_param_3];
	ld.param.u64 	%rd38, [tfhe_external_product_accumulate_param_4];
	ld.param.u64 	%rd39, [tfhe_external_product_accumulate_param_5];
	ld.param.v2.u32 	{%r50, %r51}, [tfhe_external_product_accumulate_param_7+32];
	ld.param.v2.u32 	{%r48, %r49}, [tfhe_external_product_accumulate_param_7+24];
	ld.param.s8 	%rs5, [tfhe_external_product_accumulate_param_8];
	mov.u32 	%r5, %ctaid.x;
	mov.u32 	%r6, %ctaid.y;
	mov.u32 	%r147, %tid.x;
	mov.u32 	%r8, %ntid.x;
	setp.ne.s16 	%p1, %rs5, 0;
	@%p1 bra 	$L__BB1_2;
	mul.lo.s32 	%r59, %r51, %r5;
	mul.lo.s32 	%r60, %r59, %r48;
	mad.lo.s32 	%r61, %r60, %r50, %r60;
	mad.lo.s32 	%r62, %r61, %r50, %r61;
	mul.wide.u32 	%rd47, %r62, 8;
	add.s64 	%rd140, %rd140, %rd47;
$L__BB1_2:
	shl.b32 	%r63, %r48, 3;
	mov.u32 	%r64, shared;
	add.s32 	%r9, %r64, %r63;
	setp.ge.u32 	%p2, %r147, %r48;
	@%p2 bra 	$L__BB1_5;
	mov.u32 	%r136, %r147;
$L__BB1_4:
	shl.b32 	%r65, %r136, 3;
	add.s32 	%r66, %r9, %r65;
	mov.b64 	%rd48, 0;
	st.shared.u64 	[%r66], %rd48;
	add.s32 	%r136, %r136, %r8;
	setp.lt.u32 	%p3, %r136, %r48;
	@%p3 bra 	$L__BB1_4;
$L__BB1_5:
	bar.sync 	0;
	add.s32 	%r12, %r50, 1;
	mul.lo.s32 	%r68, %r48, %r5;
	mad.lo.s32 	%r69, %r68, %r50, %r68;
	cvt.u64.u32 	%rd4, %r69;
	shr.u32 	%r13, %r48, 1;
	add.s32 	%r70, %r8, %r13;
	add.s32 	%r14, %r70, -1;
	max.u32 	%r15, %r12, 1;
	cvta.to.global.u64 	%rd5, %rd37;
	cvta.to.global.u64 	%rd6, %rd38;
	cvta.to.global.u64 	%rd7, %rd35;
	mov.b32 	%r137, 0;
$L__BB1_6:
	setp.eq.s32 	%p4, %r51, 0;
	@%p4 bra 	$L__BB1_39;
	mul.lo.s32 	%r72, %r137, %r48;
	cvt.u64.u32 	%rd49, %r72;
	add.s64 	%rd8, %rd49, %rd4;
	mov.b32 	%r138, 0;
$L__BB1_8:
	setp.ge.u32 	%p5, %r147, %r48;
	@%p5 bra 	$L__BB1_11;
	sub.s32 	%r73, %r138, %r51;
	mad.lo.s32 	%r74, %r73, %r52, 64;
	cvt.u64.u32 	%rd9, %r74;
	mov.u32 	%r139, %r147;
$L__BB1_10:
	cvt.u64.u32 	%rd50, %r139;
	add.s64 	%rd51, %rd8, %rd50;
	shl.b64 	%rd52, %rd51, 3;
	add.s64 	%rd53, %rd7, %rd52;
	ld.global.nc.u64 	%rd54, [%rd53];
	cvt.u32.u64 	%r75, %rd9;
	shr.u64 	%rd55, %rd54, %r75;
	add.s64 	%rd56, %rd55, %rd45;
	and.b64  	%rd57, %rd56, %rd46;
	sub.s64 	%rd58, %rd57, %rd45;
	shr.s64 	%rd59, %rd58, 63;
	and.b64  	%rd60, %rd59, %rd41;
	add.s64 	%rd61, %rd60, %rd58;
	shl.b32 	%r76, %r139, 3;
	mov.u32 	%r77, shared;
	add.s32 	%r78, %r77, %r76;
	st.shared.u64 	[%r78], %rd61;
	add.s32 	%r139, %r139, %r8;
	setp.lt.u32 	%p6, %r139, %r48;
	@%p6 bra 	$L__BB1_10;
$L__BB1_11:
	setp.eq.s32 	%p7, %r49, 0;
	bar.sync 	0;
	@%p7 bra 	$L__BB1_18;
	div.u32 	%r80, %r14, %r8;
	max.u32 	%r20, %r80, 1;
	mov.b32 	%r140, 0;
$L__BB1_13:
	mov.u32 	%r21, %r140;
	setp.gt.u32 	%p8, %r8, %r14;
	add.s32 	%r140, %r21, 1;
	shr.u32 	%r23, %r48, %r140;
	@%p8 bra 	$L__BB1_17;
	shl.b32 	%r24, %r23, 1;
	mov.b32 	%r82, 1;
	shl.b32 	%r25, %r82, %r21;
	mov.b32 	%r141, 0;
$L__BB1_15:
	mad.lo.s32 	%r27, %r141, %r8, %r147;
	setp.ge.u32 	%p9, %r27, %r13;
	@%p9 bra 	$L__BB1_17;
	div.u32 	%r83, %r27, %r23;
	mul.lo.s32 	%r84, %r83, %r23;
	sub.s32 	%r85, %r27, %r84;
	mad.lo.s32 	%r86, %r24, %r83, %r85;
	add.s32 	%r87, %r83, %r25;
	mul.wide.u32 	%rd62, %r87, 8;
	add.s64 	%rd63, %rd5, %rd62;
	ld.global.nc.u64 	%rd64, [%rd63];
	add.s64 	%rd65, %rd6, %rd62;
	ld.global.nc.u64 	%rd66, [%rd65];
	shl.b32 	%r88, %r86, 3;
	mov.u32 	%r89, shared;
	add.s32 	%r90, %r89, %r88;
	ld.shared.u64 	%rd67, [%r90];
	shl.b32 	%r91, %r23, 3;
	add.s32 	%r92, %r90, %r91;
	ld.shared.u64 	%rd68, [%r92];
	mul.hi.u64 	%rd69, %rd68, %rd66;
	mul.lo.s64 	%rd70, %rd68, %rd64;
	mul.lo.s64 	%rd71, %rd69, %rd41;
	sub.s64 	%rd72, %rd70, %rd71;
	setp.lt.u64 	%p10, %rd72, %rd41;
	selp.b64 	%rd73, 0, %rd41, %p10;
	sub.s64 	%rd74, %rd72, %rd73;
	add.s64 	%rd75, %rd74, %rd67;
	setp.lt.u64 	%p11, %rd75, %rd41;
	selp.b64 	%rd76, 0, %rd41, %p11;
	sub.s64 	%rd77, %rd75, %rd76;
	setp.lt.u64 	%p12, %rd67, %rd74;
	selp.b64 	%rd78, %rd41, 0, %p12;
	sub.s64 	%rd79, %rd67, %rd74;
	add.s64 	%rd80, %rd79, %rd78;
	st.shared.u64 	[%r90], %rd77;
	st.shared.u64 	[%r92], %rd80;
	add.s32 	%r141, %r141, 1;
	setp.ne.s32 	%p13, %r141, %r20;
	@%p13 bra 	$L__BB1_15;
$L__BB1_17:
	bar.sync 	0;
	setp.ne.s32 	%p14, %r140, %r49;
	@%p14 bra 	$L__BB1_13;
$L__BB1_18:
	setp.ge.u32 	%p15, %r147, %r48;
	@%p15 bra 	$L__BB1_38;
	mad.lo.s32 	%r93, %r137, %r51, %r138;
	mad.lo.s32 	%r94, %r93, %r12, %r6;
	mul.lo.s32 	%r29, %r94, %r48;
	mov.u32 	%r142, %r147;
$L__BB1_20:
	shl.b32 	%r95, %r142, 3;
	mov.u32 	%r96, shared;
	add.s32 	%r97, %r96, %r95;
	ld.shared.u64 	%rd83, [%r97];
	add.s32 	%r98, %r142, %r29;
	mul.wide.u32 	%rd84, %r98, 8;
	add.s64 	%rd82, %rd140, %rd84;
	// begin inline asm
	ld.global.nc.u64 %rd81, [%rd82];
	// end inline asm
	mul.lo.s64 	%rd10, %rd81, %rd83;
	mul.hi.u64 	%rd11, %rd83, %rd81;
	setp.ne.s64 	%p16, %rd11, 0;
	@%p16 bra 	$L__BB1_24;
	or.b64  	%rd96, %rd10, %rd41;
	and.b64  	%rd97, %rd96, -4294967296;
	setp.ne.s64 	%p22, %rd97, 0;
	@%p22 bra 	$L__BB1_23;
	cvt.u32.u64 	%r111, %rd41;
	cvt.u32.u64 	%r112, %rd10;
	rem.u32 	%r113, %r112, %r111;
	cvt.u64.u32 	%rd145, %r113;
	bra.uni 	$L__BB1_37;
$L__BB1_23:
	rem.u64 	%rd145, %rd10, %rd41;
	bra.uni 	$L__BB1_37;
$L__BB1_24:
	rem.u64 	%rd85, 4294967296, %rd41;
	mul.lo.s64 	%rd14, %rd85, %rd85;
	or.b64  	%rd86, %rd14, %rd41;
	and.b64  	%rd87, %rd86, -4294967296;
	setp.ne.s64 	%p17, %rd87, 0;
	@%p17 bra 	$L__BB1_26;
	cvt.u32.u64 	%r99, %rd41;
	cvt.u32.u64 	%r100, %rd14;
	rem.u32 	%r101, %r100, %r99;
	cvt.u64.u32 	%rd141, %r101;
	bra.uni 	$L__BB1_27;
$L__BB1_26:
	rem.u64 	%rd141, %rd14, %rd41;
$L__BB1_27:
	or.b64  	%rd88, %rd10, %rd41;
	and.b64  	%rd89, %rd88, -4294967296;
	setp.ne.s64 	%p18, %rd89, 0;
	@%p18 bra 	$L__BB1_29;
	cvt.u32.u64 	%r102, %rd41;
	cvt.u32.u64 	%r103, %rd10;
	rem.u32 	%r104, %r103, %r102;
	cvt.u64.u32 	%rd142, %r104;
	bra.uni 	$L__BB1_30;
$L__BB1_29:
	rem.u64 	%rd142, %rd10, %rd41;
$L__BB1_30:
	or.b64  	%rd90, %rd11, %rd41;
	and.b64  	%rd91, %rd90, -4294967296;
	setp.ne.s64 	%p19, %rd91, 0;
	@%p19 bra 	$L__BB1_32;
	cvt.u32.u64 	%r105, %rd41;
	cvt.u32.u64 	%r106, %rd11;
	rem.u32 	%r107, %r106, %r105;
	cvt.u64.u32 	%rd143, %r107;
	bra.uni 	$L__BB1_33;
$L__BB1_32:
	rem.u64 	%rd143, %rd11, %rd41;
$L__BB1_33:
	mul.lo.s64 	%rd24, %rd143, %rd141;
	or.b64  	%rd92, %rd24, %rd41;
	and.b64  	%rd93, %rd92, -4294967296;
	setp.ne.s64 	%p20, %rd93, 0;
	@%p20 bra 	$L__BB1_35;
	cvt.u32.u64 	%r108, %rd41;
	cvt.u32.u64 	%r109, %rd24;
	rem.u32 	%r110, %r109, %r108;
	cvt.u64.u32 	%rd144, %r110;
	bra.uni 	$L__BB1_36;
$L__BB1_35:
	rem.u64 	%rd144, %rd24, %rd41;
$L__BB1_36:
	add.s64 	%rd94, %rd144, %rd142;
	setp.lt.u64 	%p21, %rd94, %rd41;
	selp.b64 	%rd95, 0, %rd41, %p21;
	sub.s64 	%rd145, %rd94, %rd95;
$L__BB1_37:
	shl.b32 	%r114, %r142, 3;
	add.s32 	%r115, %r9, %r114;
	ld.shared.u64 	%rd98, [%r115];
	add.s64 	%rd99, %rd98, %rd145;
	setp.lt.u64 	%p23, %rd99, %rd41;
	selp.b64 	%rd100, 0, %rd41, %p23;
	sub.s64 	%rd101, %rd99, %rd100;
	st.shared.u64 	[%r115], %rd101;
	add.s32 	%r142, %r142, %r8;
	setp.lt.u32 	%p24, %r142, %r48;
	@%p24 bra 	$L__BB1_20;
$L__BB1_38:
	bar.sync 	0;
	add.s32 	%r138, %r138, 1;
	setp.ne.s32 	%p25, %r138, %r51;
	@%p25 bra 	$L__BB1_8;
$L__BB1_39:
	add.s32 	%r137, %r137, 1;
	setp.ne.s32 	%p26, %r137, %r15;
	@%p26 bra 	$L__BB1_6;
	setp.eq.s32 	%p27, %r49, 0;
	@%p27 bra 	$L__BB1_47;
	ld.param.u64 	%rd139, [tfhe_external_product_accumulate_param_6];
	div.u32 	%r117, %r14, %r8;
	max.u32 	%r118, %r117, 1;
	neg.s32 	%r34, %r118;
	cvta.to.global.u64 	%rd30, %rd39;
	cvta.to.global.u64 	%rd31, %rd139;
	mov.b32 	%r143, 0;
$L__BB1_42:
	mov.u32 	%r35, %r143;
	setp.gt.u32 	%p28, %r8, %r14;
	add.s32 	%r143, %r35, 1;
	@%p28 bra 	$L__BB1_46;
	mov.b32 	%r119, -1;
	shl.b32 	%r120, %r119, %r35;
	not.b32 	%r37, %r120;
	mov.b32 	%r121, 2;
	shl.b32 	%r38, %r121, %r35;
	shr.u32 	%r39, %r48, %r143;
	mov.u32 	%r144, %r147;
	mov.u32 	%r145, %r34;
$L__BB1_44:
	setp.ge.u32 	%p29, %r144, %r13;
	@%p29 bra 	$L__BB1_46;
	shr.u32 	%r122, %r144, %r35;
	and.b32  	%r123, %r144, %r37;
	mad.lo.s32 	%r124, %r122, %r38, %r123;
	add.s32 	%r125, %r122, %r39;
	mul.wide.u32 	%rd102, %r125, 8;
	add.s64 	%rd103, %rd30, %rd102;
	ld.global.nc.u64 	%rd104, [%rd103];
	add.s64 	%rd105, %rd31, %rd102;
	ld.global.nc.u64 	%rd106, [%rd105];
	shl.b32 	%r126, %r124, 3;
	add.s32 	%r127, %r9, %r126;
	ld.shared.u64 	%rd107, [%r127];
	mov.b32 	%r128, 8;
	shl.b32 	%r129, %r128, %r35;
	add.s32 	%r130, %r127, %r129;
	ld.shared.u64 	%rd108, [%r130];
	add.s64 	%rd109, %rd108, %rd107;
	setp.lt.u64 	%p30, %rd109, %rd41;
	selp.b64 	%rd110, 0, %rd41, %p30;
	sub.s64 	%rd111, %rd109, %rd110;
	setp.lt.u64 	%p31, %rd107, %rd108;
	selp.b64 	%rd112, %rd41, 0, %p31;
	sub.s64 	%rd113, %rd107, %rd108;
	add.s64 	%rd114, %rd113, %rd112;
	mul.hi.u64 	%rd115, %rd114, %rd106;
	mul.lo.s64 	%rd116, %rd114, %rd104;
	mul.lo.s64 	%rd117, %rd115, %rd41;
	sub.s64 	%rd118, %rd116, %rd117;
	setp.lt.u64 	%p32, %rd118, %rd41;
	selp.b64 	%rd119, 0, %rd41, %p32;
	sub.s64 	%rd120, %rd118, %rd119;
	st.shared.u64 	[%r127], %rd111;
	st.shared.u64 	[%r130], %rd120;
	add.s32 	%r145, %r145, 1;
	setp.ne.s32 	%p33, %r145, 0;
	add.s32 	%r144, %r144, %r8;
	@%p33 bra 	$L__BB1_44;
$L__BB1_46:
	bar.sync 	0;
	setp.eq.s32 	%p34, %r143, %r49;
	@%p34 bra 	$L__BB1_47;
	bra.uni 	$L__BB1_42;
$L__BB1_47:
	setp.ge.u32 	%p35, %r147, %r48;
	mov.u32 	%r146, %r147;
	@%p35 bra 	$L__BB1_49;
$L__BB1_48:
	shl.b32 	%r131, %r146, 3;
	add.s32 	%r132, %r9, %r131;
	ld.shared.u64 	%rd121, [%r132];
	mul.hi.u64 	%rd122, %rd121, %rd43;
	mul.lo.s64 	%rd123, %rd121, %rd42;
	mul.lo.s64 	%rd124, %rd122, %rd41;
	sub.s64 	%rd125, %rd123, %rd124;
	setp.lt.u64 	%p36, %rd125, %rd41;
	selp.b64 	%rd126, 0, %rd41, %p36;
	sub.s64 	%rd127, %rd125, %rd126;
	st.shared.u64 	[%r132], %rd127;
	add.s32 	%r146, %r146, %r8;
	setp.lt.u32 	%p37, %r146, %r48;
	@%p37 bra 	$L__BB1_48;
$L__BB1_49:
	setp.ge.u32 	%p38, %r147, %r48;
	bar.sync 	0;
	mul.lo.s32 	%r133, %r48, %r6;
	cvt.u64.u32 	%rd128, %r133;
	add.s64 	%rd32, %rd4, %rd128;
	@%p38 bra 	$L__BB1_52;
	ld.param.u64 	%rd138, [tfhe_external_product_accumulate_param_0];
	cvta.to.global.u64 	%rd33, %rd138;
$L__BB1_51:
	cvt.u64.u32 	%rd129, %r147;
	add.s64 	%rd130, %rd32, %rd129;
	shl.b64 	%rd131, %rd130, 3;
	add.s64 	%rd132, %rd33, %rd131;
	ld.global.u64 	%rd133, [%rd132];
	shl.b32 	%r134, %r147, 3;
	add.s32 	%r135, %r9, %r134;
	ld.shared.u64 	%rd134, [%r135];
	add.s64 	%rd135, %rd134, %rd133;
	setp.lt.u64 	%p39, %rd135, %rd41;
	selp.b64 	%rd136, 0, %rd41, %p39;
	sub.s64 	%rd137, %rd135, %rd136;
	st.global.u64 	[%rd132], %rd137;
	add.s32 	%r147, %r147, %r8;
	setp.lt.u32 	%p40, %r147, %r48;
	@%p40 bra 	$L__BB1_51;
$L__BB1_52:
	ret;

}
	// .globl	tfhe_external_product_batch
.visible .entry tfhe_external_product_batch(
	.param .u64 .ptr .align 1 tfhe_external_product_batch_param_0,
	.param .u64 .ptr .align 1 tfhe_external_product_batch_param_1,
	.param .u64 .ptr .align 1 tfhe_external_product_batch_param_2,
	.param .u64 .ptr .align 1 tfhe_external_product_batch_param_3,
	.param .u64 .ptr .align 1 tfhe_external_product_batch_param_4,
	.param .u64 .ptr .align 1 tfhe_external_product_batch_param_5,
	.param .u64 .ptr .align 1 tfhe_external_product_batch_param_6,
	.param .u64 .ptr .align 1 tfhe_external_product_batch_param_7,
	.param .align 8 .b8 tfhe_external_product_batch_param_8[80]
)
{
	.reg .pred 	%p<39>;
	.reg .b16 	%rs<5>;
	.reg .b32 	%r<148>;
	.reg .b64 	%rd<146>;

	ld.param.u64 	%rd45, [tfhe_external_product_batch_param_8+64];
	ld.param.u64 	%rd44, [tfhe_external_product_batch_param_8+56];
	ld.param.u32 	%r52, [tfhe_external_product_batch_param_8+40];
	ld.param.u64 	%rd42, [tfhe_external_product_batch_param_8+16];
	ld.param.u64 	%rd41, [tfhe_external_product_batch_param_8+8];
	ld.param.u64 	%rd40, [tfhe_external_product_batch_param_8];
	ld.param.u64 	%rd34, [tfhe_external_product_batch_param_1];
	ld.param.u64 	%rd35, [tfhe_external_product_batch_param_2];
	ld.param.u64 	%rd46, [tfhe_external_product_batch_param_3];
	ld.param.u64 	%rd36, [tfhe_external_product_batch_param_4];
	ld.param.u64 	%rd37, [tfhe_external_product_batch_param_5];
	ld.param.v2.u32 	{%r50, %r51}, [tfhe_external_product_batch_param_8+32];
	ld.param.v2.u32 	{%r48, %r49}, [tfhe_external_product_batch_param_8+24];
	cvta.to.global.u64 	%rd47, %rd46;
	mov.u32 	%r4, %ctaid.x;
	mov.u32 	%r5, %ctaid.y;
	mov.u32 	%r147, %tid.x;
	mov.u32 	%r7, %ntid.x;
	shl.b32 	%r59, %r48, 3;
	mov.u32 	%r60, shared;
	add.s32 	%r8, %r60, %r59;
	mul.wide.u32 	%rd48, %r4, 4;
	add.s64 	%rd49, %rd47, %rd48;
	ld.global.nc.u32 	%r61, [%rd49];
	add.s32 	%r9, %r50, 1;
	mul.lo.s32 	%r62, %r48, %r51;
	mad.lo.s32 	%r63, %r62, %r50, %r62;
	mad.lo.s32 	%r64, %r63, %r50, %r63;
	mul.lo.s32 	%r10, %r64, %r61;
	setp.ge.u32 	%p1, %r147, %r48;
	@%p1 bra 	$L__BB2_3;
	mov.u32 	%r136, %r147;
$L__BB2_2:
	shl.b32 	%r65, %r136, 3;
	add.s32 	%r66, %r8, %r65;
	mov.b64 	%rd50, 0;
	st.shared.u64 	[%r66], %rd50;
	add.s32 	%r136, %r136, %r7;
	setp.lt.u32 	%p2, %r136, %r48;
	@%p2 bra 	$L__BB2_2;
$L__BB2_3:
	bar.sync 	0;
	mul.lo.s32 	%r68, %r48, %r4;
	mul.lo.s32 	%r69, %r68, %r9;
	cvt.u64.u32 	%rd2, %r69;
	shr.u32 	%r13, %r48, 1;
	add.s32 	%r70, %r7, %r13;
	add.s32 	%r14, %r70, -1;
	max.u32 	%r15, %r9, 1;
	cvt.u64.u32 	%rd3, %r10;
	cvta.to.global.u64 	%rd4, %rd36;
	cvta.to.global.u64 	%rd5, %rd37;
	cvta.to.global.u64 	%rd6, %rd34;
	mov.b32 	%r137, 0;
$L__BB2_4:
	setp.eq.s32 	%p3, %r51, 0;
	@%p3 bra 	$L__BB2_37;
	mul.lo.s32 	%r72, %r137, %r48;
	cvt.u64.u32 	%rd51, %r72;
	add.s64 	%rd7, %rd51, %rd2;
	mov.b32 	%r138, 0;
$L__BB2_6:
	setp.ge.u32 	%p4, %r147, %r48;
	@%p4 bra 	$L__BB2_9;
	sub.s32 	%r73, %r138, %r51;
	mad.lo.s32 	%r74, %r73, %r52, 64;
	cvt.u64.u32 	%rd8, %r74;
	mov.u32 	%r139, %r147;
$L__BB2_8:
	cvt.u64.u32 	%rd52, %r139;
	add.s64 	%rd53, %rd7, %rd52;
	shl.b64 	%rd54, %rd53, 3;
	add.s64 	%rd55, %rd6, %rd54;
	ld.global.nc.u64 	%rd56, [%rd55];
	cvt.u32.u64 	%r75, %rd8;
	shr.u64 	%rd57, %rd56, %r75;
	add.s64 	%rd58, %rd57, %rd44;
	and.b64  	%rd59, %rd58, %rd45;
	sub.s64 	%rd60, %rd59, %rd44;
	shr.s64 	%rd61, %rd60, 63;
	and.b64  	%rd62, %rd61, %rd40;
	add.s64 	%rd63, %rd62, %rd60;
	shl.b32 	%r76, %r139, 3;
	mov.u32 	%r77, shared;
	add.s32 	%r78, %r77, %r76;
	st.shared.u64 	[%r78], %rd63;
	add.s32 	%r139, %r139, %r7;
	setp.lt.u32 	%p5, %r139, %r48;
	@%p5 bra 	$L__BB2_8;
$L__BB2_9:
	setp.eq.s32 	%p6, %r49, 0;
	bar.sync 	0;
	@%p6 bra 	$L__BB2_16;
	div.u32 	%r80, %r14, %r7;
	max.u32 	%r20, %r80, 1;
	mov.b32 	%r140, 0;
$L__BB2_11:
	mov.u32 	%r21, %r140;
	setp.gt.u32 	%p7, %r7, %r14;
	add.s32 	%r140, %r21, 1;
	shr.u32 	%r23, %r48, %r140;
	@%p7 bra 	$L__BB2_15;
	shl.b32 	%r24, %r23, 1;
	mov.b32 	%r82, 1;
	shl.b32 	%r25, %r82, %r21;
	mov.b32 	%r141, 0;
$L__BB2_13:
	mad.lo.s32 	%r27, %r141, %r7, %r147;
	setp.ge.u32 	%p8, %r27, %r13;
	@%p8 bra 	$L__BB2_15;
	div.u32 	%r83, %r27, %r23;
	mul.lo.s32 	%r84, %r83, %r23;
	sub.s32 	%r85, %r27, %r84;
	mad.lo.s32 	%r86, %r24, %r83, %r85;
	add.s32 	%r87, %r83, %r25;
	mul.wide.u32 	%rd64, %r87, 8;
	add.s64 	%rd65, %rd4, %rd64;
	ld.global.nc.u64 	%rd66, [%rd65];
	add.s64 	%rd67, %rd5, %rd64;
	ld.global.nc.u64 	%rd68, [%rd67];
	shl.b32 	%r88, %r86, 3;
	mov.u32 	%r89, shared;
	add.s32 	%r90, %r89, %r88;
	ld.shared.u64 	%rd69, [%r90];
	shl.b32 	%r91, %r23, 3;
	add.s32 	%r92, %r90, %r91;
	ld.shared.u64 	%rd70, [%r92];
	mul.hi.u64 	%rd71, %rd70, %rd68;
	mul.lo.s64 	%rd72, %rd70, %rd66;
	mul.lo.s64 	%rd73, %rd71, %rd40;
	sub.s64 	%rd74, %rd72, %rd73;
	setp.lt.u64 	%p9, %rd74, %rd40;
	selp.b64 	%rd75, 0, %rd40, %p9;
	sub.s64 	%rd76, %rd74, %rd75;
	add.s64 	%rd77, %rd76, %rd69;
	setp.lt.u64 	%p10, %rd77, %rd40;
	selp.b64 	%rd78, 0, %rd40, %p10;
	sub.s64 	%rd79, %rd77, %rd78;
	setp.lt.u64 	%p11, %rd69, %rd76;
	selp.b64 	%rd80, %rd40, 0, %p11;
	sub.s64 	%rd81, %rd69, %rd76;
	add.s64 	%rd82, %rd81, %rd80;
	st.shared.u64 	[%r90], %rd79;
	st.shared.u64 	[%r92], %rd82;
	add.s32 	%r141, %r141, 1;
	setp.ne.s32 	%p12, %r141, %r20;
	@%p12 bra 	$L__BB2_13;
$L__BB2_15:
	bar.sync 	0;
	setp.ne.s32 	%p13, %r140, %r49;
	@%p13 bra 	$L__BB2_11;
$L__BB2_16:
	setp.ge.u32 	%p14, %r147, %r48;
	@%p14 bra 	$L__BB2_36;
	mad.lo.s32 	%r93, %r137, %r51, %r138;
	mad.lo.s32 	%r94, %r93, %r9, %r5;
	mul.lo.s32 	%r29, %r94, %r48;
	mov.u32 	%r142, %r147;
$L__BB2_18:
	shl.b32 	%r95, %r142, 3;
	mov.u32 	%r96, shared;
	add.s32 	%r97, %r96, %r95;
	ld.shared.u64 	%rd85, [%r97];
	add.s32 	%r98, %r142, %r29;
	cvt.u64.u32 	%rd86, %r98;
	add.s64 	%rd87, %rd86, %rd3;
	shl.b64 	%rd88, %rd87, 3;
	add.s64 	%rd84, %rd35, %rd88;
	// begin inline asm
	ld.global.nc.u64 %rd83, [%rd84];
	// end inline asm
	mul.lo.s64 	%rd9, %rd83, %rd85;
	mul.hi.u64 	%rd10, %rd85, %rd83;
	setp.ne.s64 	%p15, %rd10, 0;
	@%p15 bra 	$L__BB2_22;
	or.b64  	%rd100, %rd9, %rd40;
	and.b64  	%rd101, %rd100, -4294967296;
	setp.ne.s64 	%p21, %rd101, 0;
	@%p21 bra 	$L__BB2_21;
	cvt.u32.u64 	%r111, %rd40;
	cvt.u32.u64 	%r112, %rd9;
	rem.u32 	%r113, %r112, %r111;
	cvt.u64.u32 	%rd145, %r113;
	bra.uni 	$L__BB2_35;
$L__BB2_21:
	rem.u64 	%rd145, %rd9, %rd40;
	bra.uni 	$L__BB2_35;
$L__BB2_22:
	rem.u64 	%rd89, 4294967296, %rd40;
	mul.lo.s64 	%rd13, %rd89, %rd89;
	or.b64  	%rd90, %rd13, %rd40;
	and.b64  	%rd91, %rd90, -4294967296;
	setp.ne.s64 	%p16, %rd91, 0;
	@%p16 bra 	$L__BB2_24;
	cvt.u32.u64 	%r99, %rd40;
	cvt.u32.u64 	%r100, %rd13;
	rem.u32 	%r101, %r100, %r99;
	cvt.u64.u32 	%rd141, %r101;
	bra.uni 	$L__BB2_25;
$L__BB2_24:
	rem.u64 	%rd141, %rd13, %rd40;
$L__BB2_25:
	or.b64  	%rd92, %rd9, %rd40;
	and.b64  	%rd93, %rd92, -4294967296;
	setp.ne.s64 	%p17, %rd93, 0;
	@%p17 bra 	$L__BB2_27;
	cvt.u32.u64 	%r102, %rd40;
	cvt.u32.u64 	%r103, %rd9;
	rem.u32 	%r104, %r103, %r102;
	cvt.u64.u32 	%rd142, %r104;
	bra.uni 	$L__BB2_28;
$L__BB2_27:
	rem.u64 	%rd142, %rd9, %rd40;
$L__BB2_28:
	or.b64  	%rd94, %rd10, %rd40;
	and.b64  	%rd95, %rd94, -4294967296;
	setp.ne.s64 	%p18, %rd95, 0;
	@%p18 bra 	$L__BB2_30;
	cvt.u32.u64 	%r105, %rd40;
	cvt.u32.u64 	%r106, %rd10;
	rem.u32 	%r107, %r106, %r105;
	cvt.u64.u32 	%rd143, %r107;
	bra.uni 	$L__BB2_31;
$L__BB2_30:
	rem.u64 	%rd143, %rd10, %rd40;
$L__BB2_31:
	mul.lo.s64 	%rd23, %rd143, %rd141;
	or.b64  	%rd96, %rd23, %rd40;
	and.b64  	%rd97, %rd96, -4294967296;
	setp.ne.s64 	%p19, %rd97, 0;
	@%p19 bra 	$L__BB2_33;
	cvt.u32.u64 	%r108, %rd40;
	cvt.u32.u64 	%r109, %rd23;
	rem.u32 	%r110, %r109, %r108;
	cvt.u64.u32 	%rd144, %r110;
	bra.uni 	$L__BB2_34;
$L__BB2_33:
	rem.u64 	%rd144, %rd23, %rd40;
$L__BB2_34:
	add.s64 	%rd98, %rd144, %rd142;
	setp.lt.u64 	%p20, %rd98, %rd40;
	selp.b64 	%rd99, 0, %rd40, %p20;
	sub.s64 	%rd145, %rd98, %rd99;
$L__BB2_35:
	shl.b32 	%r114, %r142, 3;
	add.s32 	%r115, %r8, %r114;
	ld.shared.u64 	%rd102, [%r115];
	add.s64 	%rd103, %rd102, %rd145;
	setp.lt.u64 	%p22, %rd103, %rd40;
	selp.b64 	%rd104, 0, %rd40, %p22;
	sub.s64 	%rd105, %rd103, %rd104;
	st.shared.u64 	[%r115], %rd105;
	add.s32 	%r142, %r142, %r7;
	setp.lt.u32 	%p23, %r142, %r48;
	@%p23 bra 	$L__BB2_18;
$L__BB2_36:
	bar.sync 	0;
	add.s32 	%r138, %r138, 1;
	setp.ne.s32 	%p24, %r138, %r51;
	@%p24 bra 	$L__BB2_6;
$L__BB2_37:
	add.s32 	%r137, %r137, 1;
	setp.ne.s32 	%p25, %r137, %r15;
	@%p25 bra 	$L__BB2_4;
	setp.eq.s32 	%p26, %r49, 0;
	@%p26 bra 	$L__BB2_45;
	ld.param.u64 	%rd140, [tfhe_external_product_batch_param_7];
	ld.param.u64 	%rd139, [tfhe_external_product_batch_param_6];
	div.u32 	%r117, %r14, %r7;
	max.u32 	%r118, %r117, 1;
	neg.s32 	%r34, %r118;
	cvta.to.global.u64 	%rd29, %rd139;
	cvta.to.global.u64 	%rd30, %rd140;
	mov.b32 	%r143, 0;
$L__BB2_40:
	mov.u32 	%r35, %r143;
	setp.gt.u32 	%p27, %r7, %r14;
	add.s32 	%r143, %r35, 1;
	@%p27 bra 	$L__BB2_44;
	mov.b32 	%r119, -1;
	shl.b32 	%r120, %r119, %r35;
	not.b32 	%r37, %r120;
	mov.b32 	%r121, 2;
	shl.b32 	%r38, %r121, %r35;
	shr.u32 	%r39, %r48, %r143;
	mov.u32 	%r144, %r147;
	mov.u32 	%r145, %r34;
$L__BB2_42:
	setp.ge.u32 	%p28, %r144, %r13;
	@%p28 bra 	$L__BB2_44;
	shr.u32 	%r122, %r144, %r35;
	and.b32  	%r123, %r144, %r37;
	mad.lo.s32 	%r124, %r122, %r38, %r123;
	add.s32 	%r125, %r122, %r39;
	mul.wide.u32 	%rd106, %r125, 8;
	add.s64 	%rd107, %rd29, %rd106;
	ld.global.nc.u64 	%rd108, [%rd107];
	add.s64 	%rd109, %rd30, %rd106;
	ld.global.nc.u64 	%rd110, [%rd109];
	shl.b32 	%r126, %r124, 3;
	add.s32 	%r127, %r8, %r126;
	ld.shared.u64 	%rd111, [%r127];
	mov.b32 	%r128, 8;
	shl.b32 	%r129, %r128, %r35;
	add.s32 	%r130, %r127, %r129;
	ld.shared.u64 	%rd112, [%r130];
	add.s64 	%rd113, %rd112, %rd111;
	setp.lt.u64 	%p29, %rd113, %rd40;
	selp.b64 	%rd114, 0, %rd40, %p29;
	sub.s64 	%rd115, %rd113, %rd114;
	setp.lt.u64 	%p30, %rd111, %rd112;
	selp.b64 	%rd116, %rd40, 0, %p30;
	sub.s64 	%rd117, %rd111, %rd112;
	add.s64 	%rd118, %rd117, %rd116;
	mul.hi.u64 	%rd119, %rd118, %rd110;
	mul.lo.s64 	%rd120, %rd118, %rd108;
	mul.lo.s64 	%rd121, %rd119, %rd40;
	sub.s64 	%rd122, %rd120, %rd121;
	setp.lt.u64 	%p31, %rd122, %rd40;
	selp.b64 	%rd123, 0, %rd40, %p31;
	sub.s64 	%rd124, %rd122, %rd123;
	st.shared.u64 	[%r127], %rd115;
	st.shared.u64 	[%r130], %rd124;
	add.s32 	%r145, %r145, 1;
	setp.ne.s32 	%p32, %r145, 0;
	add.s32 	%r144, %r144, %r7;
	@%p32 bra 	$L__BB2_42;
$L__BB2_44:
	bar.sync 	0;
	setp.eq.s32 	%p33, %r143, %r49;
	@%p33 bra 	$L__BB2_45;
	bra.uni 	$L__BB2_40;
$L__BB2_45:
	setp.ge.u32 	%p34, %r147, %r48;
	mov.u32 	%r146, %r147;
	@%p34 bra 	$L__BB2_47;
$L__BB2_46:
	shl.b32 	%r131, %r146, 3;
	add.s32 	%r132, %r8, %r131;
	ld.shared.u64 	%rd125, [%r132];
	mul.hi.u64 	%rd126, %rd125, %rd42;
	mul.lo.s64 	%rd127, %rd125, %rd41;
	mul.lo.s64 	%rd128, %rd126, %rd40;
	sub.s64 	%rd129, %rd127, %rd128;
	setp.lt.u64 	%p35, %rd129, %rd40;
	selp.b64 	%rd130, 0, %rd40, %p35;
	sub.s64 	%rd131, %rd129, %rd130;
	st.shared.u64 	[%r132], %rd131;
	add.s32 	%r146, %r146, %r7;
	setp.lt.u32 	%p36, %r146, %r48;
	@%p36 bra 	$L__BB2_46;
$L__BB2_47:
	setp.ge.u32 	%p37, %r147, %r48;
	bar.sync 	0;
	mul.lo.s32 	%r133, %r48, %r5;
	cvt.u64.u32 	%rd132, %r133;
	add.s64 	%rd31, %rd2, %rd132;
	@%p37 bra 	$L__BB2_50;
	ld.param.u64 	%rd138, [tfhe_external_product_batch_param_0];
	cvta.to.global.u64 	%rd32, %rd138;
$L__BB2_49:
	shl.b32 	%r134, %r147, 3;
	add.s32 	%r135, %r8, %r134;
	ld.shared.u64 	%rd133, [%r135];
	cvt.u64.u32 	%rd134, %r147;
	add.s64 	%rd135, %rd31, %rd134;
	shl.b64 	%rd136, %rd135, 3;
	add.s64 	%rd137, %rd32, %rd136;
	st.global.u64 	[%rd137], %rd133;
	add.s32 	%r147, %r147, %r7;
	setp.lt.u32 	%p38, %r147, %r48;
	@%p38 bra 	$L__BB2_49;
$L__BB2_50:
	ret;

}


// ===== COMPILED SASS (sm_100) =====

	.target	sm_100

	.elftype	@"ET_EXEC"


//--------------------- .note.nv.tkinfo           --------------------------
	.section	.note.nv.tkinfo,"",@"SHT_NOTE"
	.sectionflags	@"SHF_NOTE_NV_TKINFO"
	.tkinfo
        /*0018*/ 	.word	0x00000002
        /*0030*/ 	.string	""
        /*0030*/ 	.string	"ptxas"
        /*0030*/ 	.string	"Cuda compilation tools, release 13.0, V13.0.88"
        /*0030*/ 	.string	"Build cuda_13.0.r13.0/compiler.36424714_0"
        /*0030*/ 	.string	"-arch sm_100 -m 64 "



//--------------------- .note.nv.cuinfo           --------------------------
	.section	.note.nv.cuinfo,"",@"SHT_NOTE"
	.sectionflags	@"SHF_NOTE_NV_CUINFO"
        /*0018*/ 	.short	0x0002
        /*001a*/ 	.short	0x0064
        /*001c*/ 	.short	0x0082
	.zero		2


//--------------------- .nv.info                  --------------------------
	.section	.nv.info,"",@"SHT_CUDA_INFO"
	.align	4


	//----- nvinfo : EIATTR_REGCOUNT
	.align		4
        /*0000*/ 	.byte	0x04, 0x2f
        /*0002*/ 	.short	(.L_1 - .L_0)
	.align		4
.L_0:
        /*0004*/ 	.word	index@(tfhe_external_product)
        /*0008*/ 	.word	0x0000001e


	//----- nvinfo : EIATTR_FRAME_SIZE
	.align		4
.L_1:
        /*000c*/ 	.byte	0x04, 0x11
        /*000e*/ 	.short	(.L_3 - .L_2)
	.align		4
.L_2:
        /*0010*/ 	.word	index@($__internal_2_$__cuda_sm20_rem_u64)
        /*0014*/ 	.word	0x00000000


	//----- nvinfo : EIATTR_FRAME_SIZE
	.align		4
.L_3:
        /*0018*/ 	.byte	0x04, 0x11
        /*001a*/ 	.short	(.L_5 - .L_4)
	.align		4
.L_4:
        /*001c*/ 	.word	index@(tfhe_external_product)
        /*0020*/ 	.word	0x00000000


	//----- nvinfo : EIATTR_REGCOUNT
	.align		4
.L_5:
        /*0024*/ 	.byte	0x04, 0x2f
        /*0026*/ 	.short	(.L_7 - .L_6)
	.align		4
.L_6:
        /*0028*/ 	.word	index@(tfhe_external_product_accumulate)
        /*002c*/ 	.word	0x0000001e


	//----- nvinfo : EIATTR_FRAME_SIZE
	.align		4
.L_7:
        /*0030*/ 	.byte	0x04, 0x11
        /*0032*/ 	.short	(.L_9 - .L_8)
	.align		4
.L_8:
        /*0034*/ 	.word	index@($__internal_1_$__cuda_sm20_rem_u64)
        /*0038*/ 	.word	0x00000000


	//----- nvinfo : EIATTR_FRAME_SIZE
	.align		4
.L_9:
        /*003c*/ 	.byte	0x04, 0x11
        /*003e*/ 	.short	(.L_11 - .L_10)
	.align		4
.L_10:
        /*0040*/ 	.word	index@(tfhe_external_product_accumulate)
        /*0044*/ 	.word	0x00000000


	//----- nvinfo : EIATTR_REGCOUNT
	.align		4
.L_11:
        /*0048*/ 	.byte	0x04, 0x2f
        /*004a*/ 	.short	(.L_13 - .L_12)
	.align		4
.L_12:
        /*004c*/ 	.word	index@(tfhe_external_product_batch)
        /*0050*/ 	.word	0x0000001e


	//----- nvinfo : EIATTR_FRAME_SIZE
	.align		4
.L_13:
        /*0054*/ 	.byte	0x04, 0x11
        /*0056*/ 	.short	(.L_15 - .L_14)
	.align		4
.L_14:
        /*0058*/ 	.word	index@($__internal_0_$__cuda_sm20_rem_u64)
        /*005c*/ 	.word	0x00000000


	//----- nvinfo : EIATTR_FRAME_SIZE
	.align		4
.L_15:
        /*0060*/ 	.byte	0x04, 0x11
        /*0062*/ 	.short	(.L_17 - .L_16)
	.align		4
.L_16:
        /*0064*/ 	.word	index@(tfhe_external_product_batch)
        /*0068*/ 	.word	0x00000000


	//----- nvinfo : EIATTR_MIN_STACK_SIZE
	.align		4
.L_17:
        /*006c*/ 	.byte	0x04, 0x12
        /*006e*/ 	.short	(.L_19 - .L_18)
	.align		4
.L_18:
        /*0070*/ 	.word	index@(tfhe_external_product_batch)
        /*0074*/ 	.word	0x00000000


	//----- nvinfo : EIATTR_MIN_STACK_SIZE
	.align		4
.L_19:
        /*0078*/ 	.byte	0x04, 0x12
        /*007a*/ 	.short	(.L_21 - .L_20)
	.align		4
.L_20:
        /*007c*/ 	.word	index@(tfhe_external_product_accumulate)
        /*0080*/ 	.word	0x00000000


	//----- nvinfo : EIATTR_MIN_STACK_SIZE
	.align		4
.L_21:
        /*0084*/ 	.byte	0x04, 0x12
        /*0086*/ 	.short	(.L_23 - .L_22)
	.align		4
.L_22:
        /*0088*/ 	.word	index@(tfhe_external_product)
        /*008c*/ 	.word	0x00000000
.L_23:


//--------------------- .nv.compat                --------------------------
	.section	.nv.compat,"",@"SHT_CUDA_COMPAT_INFO"
	.align	4
        /*0000*/ 	.byte	0x02, 0x09, 0x00, 0x00, 0x02, 0x02, 0x01, 0x00, 0x02, 0x05, 0x05, 0x00, 0x03, 0x07, 0x01, 0x01
        /*0010*/ 	.byte	0x02, 0x03, 0x00, 0x00, 0x02, 0x06, 0x01, 0x00, 0x04, 0x0b, 0x08, 0x00, 0x09, 0x00, 0x00, 0x00
        /*0020*/ 	.byte	0x00, 0x00, 0x00, 0x00


//--------------------- .nv.info.tfhe_external_product_batch --------------------------
	.section	.nv.info.tfhe_external_product_batch,"",@"SHT_CUDA_INFO"
	.sectionflags	@""
	.align	4


	//----- nvinfo : EIATTR_CUDA_API_VERSION
	.align		4
        /*0000*/ 	.byte	0x04, 0x37
        /*0002*/ 	.short	(.L_25 - .L_24)
.L_24:
        /*0004*/ 	.word	0x00000082


	//----- nvinfo : EIATTR_KPARAM_INFO
	.align		4
.L_25:
        /*0008*/ 	.byte	0x04, 0x17
        /*000a*/ 	.short	(.L_27 - .L_26)
.L_26:
        /*000c*/ 	.word	0x00000000
        /*0010*/ 	.short	0x0008
        /*0012*/ 	.short	0x0040
        /*0014*/ 	.byte	0x00, 0xf0, 0x41, 0x01


	//----- nvinfo : EIATTR_KPARAM_INFO
	.align		4
.L_27:
        /*0018*/ 	.byte	0x04, 0x17
        /*001a*/ 	.short	(.L_29 - .L_28)
.L_28:
        /*001c*/ 	.word	0x00000000
        /*0020*/ 	.short	0x0007
        /*0022*/ 	.short	0x0038
        /*0024*/ 	.byte	0x00, 0xf5, 0x21, 0x00


	//----- nvinfo : EIATTR_KPARAM_INFO
	.align		4
.L_29:
        /*0028*/ 	.byte	0x04, 0x17
        /*002a*/ 	.short	(.L_31 - .L_30)
.L_30:
        /*002c*/ 	.word	0x00000000
        /*0030*/ 	.short	0x0006
        /*0032*/ 	.short	0x0030
        /*0034*/ 	.byte	0x00, 0xf5, 0x21, 0x00


	//----- nvinfo : EIATTR_KPARAM_INFO
	.align		4
.L_31:
        /*0038*/ 	.byte	0x04, 0x17
        /*003a*/ 	.short	(.L_33 - .L_32)
.L_32:
        /*003c*/ 	.word	0x00000000
        /*0040*/ 	.short	0x0005
        /*0042*/ 	.short	0x0028
        /*0044*/ 	.byte	0x00, 0xf5, 0x21, 0x00


	//----- nvinfo : EIATTR_KPARAM_INFO
	.align		4
.L_33:
        /*0048*/ 	.byte	0x04, 0x17
        /*004a*/ 	.short	(.L_35 - .L_34)
.L_34:
        /*004c*/ 	.word	0x00000000
        /*0050*/ 	.short	0x0004
        /*0052*/ 	.short	0x0020
        /*0054*/ 	.byte	0x00, 0xf5, 0x21, 0x00


	//----- nvinfo : EIATTR_KPARAM_INFO
	.align		4
.L_35:
        /*0058*/ 	.byte	0x04, 0x17
        /*005a*/ 	.short	(.L_37 - .L_36)
.L_36:
        /*005c*/ 	.word	0x00000000
        /*0060*/ 	.short	0x0003
        /*0062*/ 	.short	0x0018
        /*0064*/ 	.byte	0x00, 0xf5, 0x21, 0x00


	//----- nvinfo : EIATTR_KPARAM_INFO
	.align		4
.L_37:
        /*0068*/ 	.byte	0x04, 0x17
        /*006a*/ 	.short	(.L_39 - .L_38)
.L_38:
        /*006c*/ 	.word	0x00000000
        /*0070*/ 	.short	0x0002
        /*0072*/ 	.short	0x0010
        /*0074*/ 	.byte	0x00, 0xf5, 0x21, 0x00


	//----- nvinfo : EIATTR_KPARAM_INFO
	.align		4
.L_39:
        /*0078*/ 	.byte	0x04, 0x17
        /*007a*/ 	.short	(.L_41 - .L_40)
.L_40:
        /*007c*/ 	.word	0x00000000
        /*0080*/ 	.short	0x0001
        /*0082*/ 	.short	0x0008
        /*0084*/ 	.byte	0x00, 0xf5, 0x21, 0x00


	//----- nvinfo : EIATTR_KPARAM_INFO
	.align		4
.L_41:
        /*0088*/ 	.byte	0x04, 0x17
        /*008a*/ 	.short	(.L_43 - .L_42)
.L_42:
        /*008c*/ 	.word	0x00000000
        /*0090*/ 	.short	0x0000
        /*0092*/ 	.short	0x0000
        /*0094*/ 	.byte	0x00, 0xf5, 0x21, 0x00


	//----- nvinfo : EIATTR_SPARSE_MMA_MASK
	.align		4
.L_43:
        /*0098*/ 	.byte	0x03, 0x50
        /*009a*/ 	.short	0x0000


	//----- nvinfo : EIATTR_MAXREG_COUNT
	.align		4
        /*009c*/ 	.byte	0x03, 0x1b
        /*009e*/ 	.short	0x00ff


	//----- nvinfo : EIATTR_NUM_BARRIERS
	.align		4
        /*00a0*/ 	.byte	0x02, 0x4c
        /*00a2*/ 	.byte	0x01
	.zero		1


	//----- nvinfo : EIATTR_MERCURY_ISA_VERSION
	.align		4
        /*00a4*/ 	.byte	0x03, 0x5f
        /*00a6*/ 	.short	0x0101


	//----- nvinfo : EIATTR_VRC_CTA_INIT_COUNT
	.align		4
        /*00a8*/ 	.byte	0x02, 0x4a
	.zero		1
	.zero		1


	//----- nvinfo : EIATTR_EXIT_INSTR_OFFSETS
	.align		4
        /*00ac*/ 	.byte	0x04, 0x1c
        /*00ae*/ 	.short	(.L_45 - .L_44)


	//   ....[0]....
.L_44:
        /*00b0*/ 	.word	0x000024f0


	//   ....[1]....
        /*00b4*/ 	.word	0x000025d0


	//----- nvinfo : EIATTR_CRS_STACK_SIZE
	.align		4
.L_45:
        /*00b8*/ 	.byte	0x04, 0x1e
        /*00ba*/ 	.short	(.L_47 - .L_46)
.L_46:
        /*00bc*/ 	.word	0x00000000


	//----- nvinfo : EIATTR_CBANK_PARAM_SIZE
	.align		4
.L_47:
        /*00c0*/ 	.byte	0x03, 0x19
        /*00c2*/ 	.short	0x0090


	//----- nvinfo : EIATTR_PARAM_CBANK
	.align		4
        /*00c4*/ 	.byte	0x04, 0x0a
        /*00c6*/ 	.short	(.L_49 - .L_48)
	.align		4
.L_48:
        /*00c8*/ 	.word	index@(.nv.constant0.tfhe_external_product_batch)
        /*00cc*/ 	.short	0x0380
        /*00ce*/ 	.short	0x0090


	//----- nvinfo : EIATTR_SW_WAR
	.align		4
.L_49:
        /*00d0*/ 	.byte	0x04, 0x36
        /*00d2*/ 	.short	(.L_51 - .L_50)
.L_50:
        /*00d4*/ 	.word	0x00000008
.L_51:


//--------------------- .nv.info.tfhe_external_product_accumulate --------------------------
	.section	.nv.info.tfhe_external_product_accumulate,"",@"SHT_CUDA_INFO"
	.sectionflags	@""
	.align	4


	//----- nvinfo : EIATTR_CUDA_API_VERSION
	.align		4
        /*0000*/ 	.byte	0x04, 0x37
        /*0002*/ 	.short	(.L_53 - .L_52)
.L_52:
        /*0004*/ 	.word	0x00000082


	//----- nvinfo : EIATTR_KPARAM_INFO
	.align		4
.L_53:
        /*0008*/ 	.byte	0x04, 0x17
        /*000a*/ 	.short	(.L_55 - .L_54)
.L_54:
        /*000c*/ 	.word	0x00000000
        /*0010*/ 	.short	0x0008
        /*0012*/ 	.short	0x0088
        /*0014*/ 	.byte	0x00, 0xf0, 0x05, 0x00


	//----- nvinfo : EIATTR_KPARAM_INFO
	.align		4
.L_55:
        /*0018*/ 	.byte	0x04, 0x17
        /*001a*/ 	.short	(.L_57 - .L_56)
.L_56:
        /*001c*/ 	.word	0x00000000
        /*0020*/ 	.short	0x0007
        /*0022*/ 	.short	0x0038
        /*0024*/ 	.byte	0x00, 0xf0, 0x41, 0x01


	//----- nvinfo : EIATTR_KPARAM_INFO
	.align		4
.L_57:
        /*0028*/ 	.byte	0x04, 0x17
        /*002a*/ 	.short	(.L_59 - .L_58)
.L_58:
        /*002c*/ 	.word	0x00000000
        /*0030*/ 	.short	0x0006
        /*0032*/ 	.short	0x0030
        /*0034*/ 	.byte	0x00, 0xf5, 0x21, 0x00


	//----- nvinfo : EIATTR_KPARAM_INFO
	.align		4
.L_59:
        /*0038*/ 	.byte	0x04, 0x17
        /*003a*/ 	.short	(.L_61 - .L_60)
.L_60:
        /*003c*/ 	.word	0x00000000
        /*0040*/ 	.short	0x0005
        /*0042*/ 	.short	0x0028
        /*0044*/ 	.byte	0x00, 0xf5, 0x21, 0x00


	//----- nvinfo : EIATTR_KPARAM_INFO
	.align		4
.L_61:
        /*0048*/ 	.byte	0x04, 0x17
        /*004a*/ 	.short	(.L_63 - .L_62)
.L_62:
        /*004c*/ 	.word	0x00000000
        /*0050*/ 	.short	0x0004
        /*0052*/ 	.short	0x0020
        /*0054*/ 	.byte	0x00, 0xf5, 0x21, 0x00


	//----- nvinfo : EIATTR_KPARAM_INFO
	.align		4
.L_63:
        /*0058*/ 	.byte	0x04, 0x17
        /*005a*/ 	.short	(.L_65 - .L_64)
.L_64:
        /*005c*/ 	.word	0x00000000
        /*0060*/ 	.short	0x0003
        /*0062*/ 	.short	0x0018
        /*0064*/ 	.byte	0x00, 0xf5, 0x21, 0x00


	//----- nvinfo : EIATTR_KPARAM_INFO
	.align		4
.L_65:
        /*0068*/ 	.byte	0x04, 0x17
        /*006a*/ 	.short	(.L_67 - .L_66)
.L_66:
        /*006c*/ 	.word	0x00000000
        /*0070*/ 	.short	0x0002
        /*0072*/ 	.short	0x0010
        /*0074*/ 	.byte	0x00, 0xf5, 0x21, 0x00


	//----- nvinfo : EIATTR_KPARAM_INFO
	.align		4
.L_67:
        /*0078*/ 	.byte	0x04, 0x17
        /*007a*/ 	.short	(.L_69 - .L_68)
.L_68:
        /*007c*/ 	.word	0x00000000
        /*0080*/ 	.short	0x0001
        /*0082*/ 	.short	0x0008
        /*0084*/ 	.byte	0x00, 0xf5, 0x21, 0x00


	//----- nvinfo : EIATTR_KPARAM_INFO
	.align		4
.L_69:
        /*0088*/ 	.byte	0x04, 0x17
        /*008a*/ 	.short	(.L_71 - .L_70)
.L_70:
        /*008c*/ 	.word	0x00000000
        /*0090*/ 	.short	0x0000
        /*0092*/ 	.short	0x0000
        /*0094*/ 	.byte	0x00, 0xf5, 0x21, 0x00


	//----- nvinfo : EIATTR_SPARSE_MMA_MASK
	.align		4
.L_71:
        /*0098*/ 	.byte	0x03, 0x50
        /*009a*/ 	.short	0x0000


	//----- nvinfo : EIATTR_MAXREG_COUNT
	.align		4
        /*009c*/ 	.byte	0x03, 0x1b
        /*009e*/ 	.short	0x00ff


	//----- nvinfo : EIATTR_NUM_BARRIERS
	.align		4
        /*00a0*/ 	.byte	0x02, 0x4c
        /*00a2*/ 	.byte	0x01
	.zero		1


	//----- nvinfo : EIATTR_MERCURY_ISA_VERSION
	.align		4
        /*00a4*/ 	.byte	0x03, 0x5f
        /*00a6*/ 	.short	0x0101


	//----- nvinfo : EIATTR_VRC_CTA_INIT_COUNT
	.align		4
        /*00a8*/ 	.byte	0x02, 0x4a
	.zero		1
	.zero		1


	//----- nvinfo : EIATTR_EXIT_INSTR_OFFSETS
	.align		4
        /*00ac*/ 	.byte	0x04, 0x1c
        /*00ae*/ 	.short	(.L_73 - .L_72)


	//   ....[0]....
.L_72:
        /*00b0*/ 	.word	0x000025a0


	//   ....[1]....
        /*00b4*/ 	.word	0x000026e0


	//----- nvinfo : EIATTR_CRS_STACK_SIZE
	.align		4
.L_73:
        /*00b8*/ 	.byte	0x04, 0x1e
        /*00ba*/ 	.short	(.L_75 - .L_74)
.L_74:
        /*00bc*/ 	.word	0x00000000


	//----- nvinfo : EIATTR_CBANK_PARAM_SIZE
	.align		4
.L_75:
        /*00c0*/ 	.byte	0x03, 0x19
        /*00c2*/ 	.short	0x0089


	//----- nvinfo : EIATTR_PARAM_CBANK
	.align		4
        /*00c4*/ 	.byte	0x04, 0x0a
        /*00c6*/ 	.short	(.L_77 - .L_76)
	.align		4
.L_76:
        /*00c8*/ 	.word	index@(.nv.constant0.tfhe_external_product_accumulate)
        /*00cc*/ 	.short	0x0380
        /*00ce*/ 	.short	0x0089


	//----- nvinfo : EIATTR_SW_WAR
	.align		4
.L_77:
        /*00d0*/ 	.byte	0x04, 0x36
        /*00d2*/ 	.short	(.L_79 - .L_78)
.L_78:
        /*00d4*/ 	.word	0x00000008
.L_79:


//--------------------- .nv.info.tfhe_external_product --------------------------
	.section	.nv.info.tfhe_external_product,"",@"SHT_CUDA_INFO"
	.sectionflags	@""
	.align	4


	//----- nvinfo : EIATTR_CUDA_API_VERSION
	.align		4
        /*0000*/ 	.byte	0x04, 0x37
        /*0002*/ 	.short	(.L_81 - .L_80)
.L_80:
        /*0004*/ 	.word	0x00000082


	//----- nvinfo : EIATTR_KPARAM_INFO
	.align		4
.L_81:
        /*0008*/ 	.byte	0x04, 0x17
        /*000a*/ 	.short	(.L_83 - .L_82)
.L_82:
        /*000c*/ 	.word	0x00000000
        /*0010*/ 	.short	0x0008
        /*0012*/ 	.short	0x0088
        /*0014*/ 	.byte	0x00, 0xf0, 0x05, 0x00


	//----- nvinfo : EIATTR_KPARAM_INFO
	.align		4
.L_83:
        /*0018*/ 	.byte	0x04, 0x17
        /*001a*/ 	.short	(.L_85 - .L_84)
.L_84:
        /*001c*/ 	.word	0x00000000
        /*0020*/ 	.short	0x0007
        /*0022*/ 	.short	0x0038
        /*0024*/ 	.byte	0x00, 0xf0, 0x41, 0x01


	//----- nvinfo : EIATTR_KPARAM_INFO
	.align		4
.L_85:
        /*0028*/ 	.byte	0x04, 0x17
        /*002a*/ 	.short	(.L_87 - .L_86)
.L_86:
        /*002c*/ 	.word	0x00000000
        /*0030*/ 	.short	0x0006
        /*0032*/ 	.short	0x0030
        /*0034*/ 	.byte	0x00, 0xf5, 0x21, 0x00


	//----- nvinfo : EIATTR_KPARAM_INFO
	.align		4
.L_87:
        /*0038*/ 	.byte	0x04, 0x17
        /*003a*/ 	.short	(.L_89 - .L_88)
.L_88:
        /*003c*/ 	.word	0x00000000
        /*0040*/ 	.short	0x0005
        /*0042*/ 	.short	0x0028
        /*0044*/ 	.byte	0x00, 0xf5, 0x21, 0x00


	//----- nvinfo : EIATTR_KPARAM_INFO
	.align		4
.L_89:
        /*0048*/ 	.byte	0x04, 0x17
        /*004a*/ 	.short	(.L_91 - .L_90)
.L_90:
        /*004c*/ 	.word	0x00000000
        /*0050*/ 	.short	0x0004
        /*0052*/ 	.short	0x0020
        /*0054*/ 	.byte	0x00, 0xf5, 0x21, 0x00


	//----- nvinfo : EIATTR_KPARAM_INFO
	.align		4
.L_91:
        /*0058*/ 	.byte	0x04, 0x17
        /*005a*/ 	.short	(.L_93 - .L_92)
.L_92:
        /*005c*/ 	.word	0x00000000
        /*0060*/ 	.short	0x0003
        /*0062*/ 	.short	0x0018
        /*0064*/ 	.byte	0x00, 0xf5, 0x21, 0x00


	//----- nvinfo : EIATTR_KPARAM_INFO
	.align		4
.L_93:
        /*0068*/ 	.byte	0x04, 0x17
        /*006a*/ 	.short	(.L_95 - .L_94)
.L_94:
        /*006c*/ 	.word	0x00000000
        /*0070*/ 	.short	0x0002
        /*0072*/ 	.short	0x0010
        /*0074*/ 	.byte	0x00, 0xf5, 0x21, 0x00


	//----- nvinfo : EIATTR_KPARAM_INFO
	.align		4
.L_95:
        /*0078*/ 	.byte	0x04, 0x17
        /*007a*/ 	.short	(.L_97 - .L_96)
.L_96:
        /*007c*/ 	.word	0x00000000
        /*0080*/ 	.short	0x0001
        /*0082*/ 	.short	0x0008
        /*0084*/ 	.byte	0x00, 0xf5, 0x21, 0x00


	//----- nvinfo : EIATTR_KPARAM_INFO
	.align		4
.L_97:
        /*0088*/ 	.byte	0x04, 0x17
        /*008a*/ 	.short	(.L_99 - .L_98)
.L_98:
        /*008c*/ 	.word	0x00000000
        /*0090*/ 	.short	0x0000
        /*0092*/ 	.short	0x0000
        /*0094*/ 	.byte	0x00, 0xf5, 0x21, 0x00


	//----- nvinfo : EIATTR_SPARSE_MMA_MASK
	.align		4
.L_99:
        /*0098*/ 	.byte	0x03, 0x50
        /*009a*/ 	.short	0x0000


	//----- nvinfo : EIATTR_MAXREG_COUNT
	.align		4
        /*009c*/ 	.byte	0x03, 0x1b
        /*009e*/ 	.short	0x00ff


	//----- nvinfo : EIATTR_NUM_BARRIERS
	.align		4
        /*00a0*/ 	.byte	0x02, 0x4c
        /*00a2*/ 	.byte	0x01
	.zero		1


	//----- nvinfo : EIATTR_MERCURY_ISA_VERSION
	.align		4
        /*00a4*/ 	.byte	0x03, 0x5f
        /*00a6*/ 	.short	0x0101


	//----- nvinfo : EIATTR_VRC_CTA_INIT_COUNT
	.align		4
        /*00a8*/ 	.byte	0x02, 0x4a
	.zero		1
	.zero		1


	//----- nvinfo : EIATTR_EXIT_INSTR_OFFSETS
	.align		4
        /*00ac*/ 	.byte	0x04, 0x1c
        /*00ae*/ 	.short	(.L_101 - .L_100)


	//   ....[0]....
.L_100:
        /*00b0*/ 	.word	0x00002580


	//   ....[1]....
        /*00b4*/ 	.word	0x00002640


	//----- nvinfo : EIATTR_CRS_STACK_SIZE
	.align		4
.L_101:
        /*00b8*/ 	.byte	0x04, 0x1e
        /*00ba*/ 	.short	(.L_103 - .L_102)
.L_102:
        /*00bc*/ 	.word	0x00000000


	//----- nvinfo : EIATTR_CBANK_PARAM_SIZE
	.align		4
.L_103:
        /*00c0*/ 	.byte	0x03, 0x19
        /*00c2*/ 	.short	0x0089


	//----- nvinfo : EIATTR_PARAM_CBANK
	.align		4
        /*00c4*/ 	.byte	0x04, 0x0a
        /*00c6*/ 	.short	(.L_105 - .L_104)
	.align		4
.L_104:
        /*00c8*/ 	.word	index@(.nv.constant0.tfhe_external_product)
        /*00cc*/ 	.short	0x0380
        /*00ce*/ 	.short	0x0089


	//----- nvinfo : EIATTR_SW_WAR
	.align		4
.L_105:
        /*00d0*/ 	.byte	0x04, 0x36
        /*00d2*/ 	.short	(.L_107 - .L_106)
.L_106:
        /*00d4*/ 	.word	0x00000008
.L_107:


//--------------------- .nv.callgraph             --------------------------
	.section	.nv.callgraph,"",@"SHT_CUDA_CALLGRAPH"
	.align	4
	.sectionentsize	8
	.align		4
        /*0000*/ 	.word	0x00000000
	.align		4
        /*0004*/ 	.word	0xffffffff
	.align		4
        /*0008*/ 	.word	0x00000000
	.align		4
        /*000c*/ 	.word	0xfffffffe
	.align		4
        /*0010*/ 	.word	0x00000000
	.align		4
        /*0014*/ 	.word	0xfffffffd
	.align		4
        /*0018*/ 	.word	0x00000000
	.align		4
        /*001c*/ 	.word	0xfffffffc


//--------------------- .text.tfhe_external_product_batch --------------------------
	.section	.text.tfhe_external_product_batch,"ax",@progbits
	.align	128
        .global         tfhe_external_product_batch
        .type           tfhe_external_product_batch,@function
        .size           tfhe_external_product_batch,(.L_x_131 - tfhe_external_product_batch)
        .other          tfhe_external_product_batch,@"STO_CUDA_ENTRY STV_DEFAULT"
tfhe_external_product_batch:
.text.tfhe_external_product_batch:
[----:B------:R-:W-:Y:S01]  /*0000*/  LDC R1, c[0x0][0x37c] ;  /* 0x0000df00ff017b82 */ /* 0x000fe20000000800 */
[----:B------:R-:W0:Y:S07]  /*0010*/  S2R R5, SR_CTAID.X ;  /* 0x0000000000057919 */ /* 0x000e2e0000002500 */
[----:B------:R-:W0:Y:S01]  /*0020*/  LDC.64 R2, c[0x0][0x398] ;  /* 0x0000e600ff027b82 */ /* 0x000e220000000a00 */
[----:B------:R-:W1:Y:S01]  /*0030*/  LDCU.64 UR14, c[0x0][0x358] ;  /* 0x00006b00ff0e77ac */ /* 0x000e620008000a00 */
[----:B------:R-:W2:Y:S01]  /*0040*/  S2R R20, SR_TID.X ;  /* 0x0000000000147919 */ /* 0x000ea20000002100 */
[----:B------:R-:W3:Y:S01]  /*0050*/  LDCU UR10, c[0x0][0x3d8] ;  /* 0x00007b00ff0a77ac */ /* 0x000ee20008000800 */
[----:B------:R-:W3:Y:S01]  /*0060*/  LDCU.64 UR8, c[0x0][0x3e0] ;  /* 0x00007c00ff0877ac */ /* 0x000ee20008000a00 */
[----:B0-----:R-:W-:-:S06]  /*0070*/  IMAD.WIDE.U32 R2, R5, 0x4, R2 ;  /* 0x0000000405027825 */ /* 0x001fcc00078e0002 */
[----:B-1----:R-:W4:Y:S01]  /*0080*/  LDG.E.CONSTANT R2, desc[UR14][R2.64] ;  /* 0x0000000e02027981 */ /* 0x002f22000c1e9900 */
[----:B------:R-:W0:Y:S01]  /*0090*/  S2UR UR6, SR_CgaCtaId ;  /* 0x00000000000679c3 */ /* 0x000e220000008800 */
[----:B---3--:R-:W-:Y:S02]  /*00a0*/  UIMAD UR4, UR10, UR9, URZ ;  /* 0x000000090a0472a4 */ /* 0x008fe4000f8e02ff */
[----:B--2---:R-:W-:Y:S01]  /*00b0*/  ISETP.GE.U32.AND P0, PT, R20, UR10, PT ;  /* 0x0000000a14007c0c */ /* 0x004fe2000bf06070 */
[----:B------:R-:W-:Y:S01]  /*00c0*/  UIADD3 UR7, UPT, UPT, UR8, 0x1, URZ ;  /* 0x0000000108077890 */ /* 0x000fe2000fffe0ff */
[----:B------:R-:W-:Y:S01]  /*00d0*/  BSSY.RECONVERGENT B0, `(.L_x_0) ;  /* 0x0000010000007945 */ /* 0x000fe20003800200 */
[----:B------:R-:W-:Y:S01]  /*00e0*/  UIMAD UR4, UR4, UR8, UR4 ;  /* 0x00000008040472a4 */ /* 0x000fe2000f8e0204 */
[----:B------:R-:W1:Y:S01]  /*00f0*/  LDCU UR17, c[0x0][0x360] ;  /* 0x00006c00ff1177ac */ /* 0x000e620008000800 */
[----:B------:R-:W2:Y:S02]  /*0100*/  S2UR UR16, SR_CTAID.Y ;  /* 0x00000000001079c3 */ /* 0x000ea40000002600 */
[----:B------:R-:W-:-:S03]  /*0110*/  UIMAD UR5, UR4, UR8, UR4 ;  /* 0x00000008040572a4 */ /* 0x000fc6000f8e0204 */
[----:B------:R-:W-:Y:S02]  /*0120*/  UMOV UR4, 0x400 ;  /* 0x0000040000047882 */ /* 0x000fe40000000000 */
[----:B0-----:R-:W-:-:S04]  /*0130*/  ULEA UR4, UR6, UR4, 0x18 ;  /* 0x0000000406047291 */ /* 0x001fc8000f8ec0ff */
[----:B------:R-:W-:Y:S01]  /*0140*/  ULEA UR8, UR10, UR4, 0x3 ;  /* 0x000000040a087291 */ /* 0x000fe2000f8e18ff */
[----:B----4-:R-:W-:Y:S01]  /*0150*/  IMAD R9, R2, UR5, RZ ;  /* 0x0000000502097c24 */ /* 0x010fe2000f8e02ff */
[----:B-12---:R-:W-:Y:S10]  /*0160*/  @P0 BRA `(.L_x_1) ;  /* 0x0000000000180947 */ /* 0x006ff40003800000 */
[----:B------:R-:W-:-:S07]  /*0170*/  IMAD.MOV.U32 R0, RZ, RZ, R20 ;  /* 0x000000ffff007224 */ /* 0x000fce00078e0014 */
.L_x_2:
[C---:B------:R-:W-:Y:S01]  /*0180*/  LEA R2, R0.reuse, UR8, 0x3 ;  /* 0x0000000800027c11 */ /* 0x040fe2000f8e18ff */
[----:B------:R-:W-:-:S04]  /*0190*/  VIADD R0, R0, UR17 ;  /* 0x0000001100007c36 */ /* 0x000fc80008000000 */
[----:B------:R0:W-:Y:S01]  /*01a0*/  STS.64 [R2], RZ ;  /* 0x000000ff02007388 */ /* 0x0001e20000000a00 */
[----:B------:R-:W-:-:S13]  /*01b0*/  ISETP.GE.U32.AND P0, PT, R0, UR10, PT ;  /* 0x0000000a00007c0c */ /* 0x000fda000bf06070 */
[----:B0-----:R-:W-:Y:S05]  /*01c0*/  @!P0 BRA `(.L_x_2) ;  /* 0xfffffffc00ec8947 */ /* 0x001fea000383ffff */
.L_x_1:
[----:B------:R-:W-:Y:S05]  /*01d0*/  BSYNC.RECONVERGENT B0 ;  /* 0x0000000000007941 */ /* 0x000fea0003800200 */
.L_x_0:
[----:B------:R-:W-:Y:S01]  /*01e0*/  BAR.SYNC.DEFER_BLOCKING 0x0 ;  /* 0x0000000000007b1d */ /* 0x000fe20000010000 */
[----:B------:R-:W-:Y:S01]  /*01f0*/  IMAD R8, R5, UR10, RZ ;  /* 0x0000000a05087c24 */ /* 0x000fe2000f8e02ff */
[----:B------:R-:W-:-:S03]  /*0200*/  USHF.R.U32.HI UR18, URZ, 0x1, UR10 ;  /* 0x00000001ff127899 */ /* 0x000fc6000801160a */
[----:B------:R-:W-:Y:S01]  /*0210*/  IMAD R8, R8, UR7, RZ ;  /* 0x0000000708087c24 */ /* 0x000fe2000f8e02ff */
[----:B------:R-:W-:-:S08]  /*0220*/  UMOV UR4, URZ ;  /* 0x000000ff00047c82 */ /* 0x000fd00008000000 */
.L_x_32:
[----:B0-----:R-:W0:Y:S02]  /*0230*/  LDCU UR5, c[0x0][0x3e4] ;  /* 0x00007c80ff0577ac */ /* 0x001e240008000800 */
[----:B0-----:R-:W-:-:S09]  /*0240*/  UISETP.NE.AND UP0, UPT, UR5, URZ, UPT ;  /* 0x000000ff0500728c */ /* 0x001fd2000bf05270 */
[----:B------:R-:W-:Y:S05]  /*0250*/  BRA.U !UP0, `(.L_x_3) ;  /* 0x00000019083c7547 */ /* 0x000fea000b800000 */
[----:B------:R-:W0:Y:S01]  /*0260*/  LDC R0, c[0x0][0x3d8] ;  /* 0x0000f600ff007b82 */ /* 0x000e220000000800 */
[----:B------:R-:W-:Y:S02]  /*0270*/  IMAD.MOV.U32 R6, RZ, RZ, RZ ;  /* 0x000000ffff067224 */ /* 0x000fe400078e00ff */
[----:B0-----:R-:W-:-:S05]  /*0280*/  IMAD R7, R0, UR4, RZ ;  /* 0x0000000400077c24 */ /* 0x001fca000f8e02ff */
[----:B------:R-:W-:-:S05]  /*0290*/  IADD3 R7, P0, PT, R7, R8, RZ ;  /* 0x0000000807077210 */ /* 0x000fca0007f1e0ff */
[----:B------:R-:W-:-:S08]  /*02a0*/  IMAD.X R4, RZ, RZ, RZ, P0 ;  /* 0x000000ffff047224 */ /* 0x000fd000000e06ff */
.L_x_31:
[----:B0-----:R-:W0:Y:S01]  /*02b0*/  LDCU UR5, c[0x0][0x3d8] ;  /* 0x00007b00ff0577ac */ /* 0x001e220008000800 */
[----:B------:R-:W-:Y:S01]  /*02c0*/  BSSY.RECONVERGENT B0, `(.L_x_4) ;  /* 0x0000027000007945 */ /* 0x000fe20003800200 */
[----:B------:R-:W1:Y:S01]  /*02d0*/  LDCU.64 UR20, c[0x0][0x3c0] ;  /* 0x00007800ff1477ac */ /* 0x000e620008000a00 */
[----:B------:R-:W2:Y:S01]  /*02e0*/  LDCU.64 UR6, c[0x0][0x388] ;  /* 0x00007100ff0677ac */ /* 0x000ea20008000a00 */
[----:B------:R-:W3:Y:S01]  /*02f0*/  LDCU.64 UR10, c[0x0][0x3f8] ;  /* 0x00007f00ff0a77ac */ /* 0x000ee20008000a00 */
[----:B------:R-:W4:Y:S01]  /*0300*/  LDCU.64 UR12, c[0x0][0x400] ;  /* 0x00008000ff0c77ac */ /* 0x000f220008000a00 */
[----:B0-----:R-:W-:-:S13]  /*0310*/  ISETP.GE.U32.AND P0, PT, R20, UR5, PT ;  /* 0x0000000514007c0c */ /* 0x001fda000bf06070 */
[----:B-1234-:R-:W-:Y:S05]  /*0320*/  @P0 BRA `(.L_x_5) ;  /* 0x0000000000800947 */ /* 0x01efea0003800000 */
[----:B------:R-:W0:Y:S01]  /*0330*/  S2R R5, SR_CgaCtaId ;  /* 0x0000000000057919 */ /* 0x000e220000008800 */
[----:B------:R-:W1:Y:S01]  /*0340*/  LDC R10, c[0x0][0x3e8] ;  /* 0x0000fa00ff0a7b82 */ /* 0x000e620000000800 */
[----:B------:R-:W2:Y:S01]  /*0350*/  LDCU UR9, c[0x0][0x3e4] ;  /* 0x00007c80ff0977ac */ /* 0x000ea20008000800 */
[----:B------:R-:W-:Y:S01]  /*0360*/  MOV R0, 0x400 ;  /* 0x0000040000007802 */ /* 0x000fe20000000f00 */
[----:B------:R-:W-:Y:S01]  /*0370*/  IMAD.MOV.U32 R2, RZ, RZ, R20 ;  /* 0x000000ffff027224 */ /* 0x000fe200078e0014 */
[----:B--2---:R-:W-:-:S05]  /*0380*/  IADD3 R3, PT, PT, R6, -UR9, RZ ;  /* 0x8000000906037c10 */ /* 0x004fca000fffe0ff */
[----:B-1----:R-:W-:Y:S01]  /*0390*/  IMAD R3, R3, R10, 0x40 ;  /* 0x0000004003037424 */ /* 0x002fe200078e020a */
[----:B0-----:R-:W-:-:S07]  /*03a0*/  LEA R0, R5, R0, 0x18 ;  /* 0x0000000005007211 */ /* 0x001fce00078ec0ff */
.L_x_6:
[----:B------:R-:W-:-:S05]  /*03b0*/  IADD3 R5, P0, PT, R2, R7, RZ ;  /* 0x0000000702057210 */ /* 0x000fca0007f1e0ff */
[----:B------:R-:W-:Y:S01]  /*03c0*/  IMAD.X R12, RZ, RZ, R4, P0 ;  /* 0x000000ffff0c7224 */ /* 0x000fe200000e0604 */
[----:B------:R-:W-:-:S04]  /*03d0*/  LEA R10, P0, R5, UR6, 0x3 ;  /* 0x00000006050a7c11 */ /* 0x000fc8000f8018ff */
[----:B------:R-:W-:-:S06]  /*03e0*/  LEA.HI.X R11, R5, UR7, R12, 0x3, P0 ;  /* 0x00000007050b7c11 */ /* 0x000fcc00080f1c0c */
[----:B------:R-:W2:Y:S02]  /*03f0*/  LDG.E.64.CONSTANT R10, desc[UR14][R10.64] ;  /* 0x0000000e0a0a7981 */ /* 0x000ea4000c1e9b00 */
[-CC-:B--2---:R-:W-:Y:S02]  /*0400*/  SHF.R.U64 R13, R10, R3.reuse, R11.reuse ;  /* 0x000000030a0d7219 */ /* 0x184fe4000000120b */
[----:B------:R-:W-:Y:S02]  /*0410*/  SHF.R.U32.HI R14, RZ, R3, R11 ;  /* 0x00000003ff0e7219 */ /* 0x000fe4000001160b */
[----:B------:R-:W-:-:S04]  /*0420*/  IADD3 R13, P0, PT, R13, UR10, RZ ;  /* 0x0000000a0d0d7c10 */ /* 0x000fc8000ff1e0ff */
[----:B------:R-:W-:Y:S02]  /*0430*/  IADD3.X R14, PT, PT, R14, UR11, RZ, P0, !PT ;  /* 0x0000000b0e0e7c10 */ /* 0x000fe400087fe4ff */
[----:B------:R-:W-:Y:S02]  /*0440*/  LOP3.LUT R13, R13, UR12, RZ, 0xc0, !PT ;  /* 0x0000000c0d0d7c12 */ /* 0x000fe4000f8ec0ff */
[----:B------:R-:W-:Y:S02]  /*0450*/  LOP3.LUT R14, R14, UR13, RZ, 0xc0, !PT ;  /* 0x0000000d0e0e7c12 */ /* 0x000fe4000f8ec0ff */
[----:B------:R-:W-:-:S04]  /*0460*/  IADD3 R13, P0, PT, R13, -UR10, RZ ;  /* 0x8000000a0d0d7c10 */ /* 0x000fc8000ff1e0ff */
[----:B------:R-:W-:-:S04]  /*0470*/  IADD3.X R14, PT, PT, R14, ~UR11, RZ, P0, !PT ;  /* 0x8000000b0e0e7c10 */ /* 0x000fc800087fe4ff */
[--C-:B------:R-:W-:Y:S02]  /*0480*/  SHF.R.S32.HI R5, RZ, 0x1f, R14.reuse ;  /* 0x0000001fff057819 */ /* 0x100fe4000001140e */
[----:B------:R-:W-:Y:S02]  /*0490*/  SHF.R.S32.HI R12, RZ, 0x1f, R14 ;  /* 0x0000001fff0c7819 */ /* 0x000fe4000001140e */
[----:B------:R-:W-:Y:S02]  /*04a0*/  LOP3.LUT R10, R5, UR20, RZ, 0xc0, !PT ;  /* 0x00000014050a7c12 */ /* 0x000fe4000f8ec0ff */
[----:B------:R-:W-:Y:S02]  /*04b0*/  LOP3.LUT R5, R12, UR21, RZ, 0xc0, !PT ;  /* 0x000000150c057c12 */ /* 0x000fe4000f8ec0ff */
[----:B------:R-:W-:-:S05]  /*04c0*/  IADD3 R10, P0, PT, R10, R13, RZ ;  /* 0x0000000d0a0a7210 */ /* 0x000fca0007f1e0ff */
[----:B------:R-:W-:Y:S02]  /*04d0*/  IMAD.X R11, R5, 0x1, R14, P0 ;  /* 0x00000001050b7824 */ /* 0x000fe400000e060e */
[C---:B------:R-:W-:Y:S01]  /*04e0*/  IMAD R5, R2.reuse, 0x8, R0 ;  /* 0x0000000802057824 */ /* 0x040fe200078e0200 */
[----:B------:R-:W-:-:S04]  /*04f0*/  IADD3 R2, PT, PT, R2, UR17, RZ ;  /* 0x0000001102027c10 */ /* 0x000fc8000fffe0ff */
[----:B------:R0:W-:Y:S01]  /*0500*/  STS.64 [R5], R10 ;  /* 0x0000000a05007388 */ /* 0x0001e20000000a00 */
[----:B------:R-:W-:-:S13]  /*0510*/  ISETP.GE.U32.AND P0, PT, R2, UR5, PT ;  /* 0x0000000502007c0c */ /* 0x000fda000bf06070 */
[----:B0-----:R-:W-:Y:S05]  /*0520*/  @!P0 BRA `(.L_x_6) ;  /* 0xfffffffc00a08947 */ /* 0x001fea000383ffff */
.L_x_5:
[----:B------:R-:W-:Y:S05]  /*0530*/  BSYNC.RECONVERGENT B0 ;  /* 0x0000000000007941 */ /* 0x000fea0003800200 */
.L_x_4:
[----:B------:R-:W0:Y:S02]  /*0540*/  LDCU UR5, c[0x0][0x3dc] ;  /* 0x00007b80ff0577ac */ /* 0x000e240008000800 */
[----:B0-----:R-:W-:Y:S01]  /*0550*/  UISETP.NE.AND UP0, UPT, UR5, URZ, UPT ;  /* 0x000000ff0500728c */ /* 0x001fe2000bf05270 */
[----:B------:R-:W-:Y:S08]  /*0560*/  BAR.SYNC.DEFER_BLOCKING 0x0 ;  /* 0x0000000000007b1d */ /* 0x000ff00000010000 */
[----:B------:R-:W-:Y:S05]  /*0570*/  BRA.U !UP0, `(.L_x_7) ;  /* 0x0000000508e47547 */ /* 0x000fea000b800000 */
[----:B------:R-:W0:Y:S01]  /*0580*/  I2F.U32.RP R0, UR17 ;  /* 0x0000001100007d06 */ /* 0x000e220008209000 */
[----:B------:R-:W-:Y:S01]  /*0590*/  UMOV UR6, URZ ;  /* 0x000000ff00067c82 */ /* 0x000fe20008000000 */
[----:B------:R-:W-:Y:S02]  /*05a0*/  UIADD3 UR12, UPT, UPT, UR17, -0x1, UR18 ;  /* 0xffffffff110c7890 */ /* 0x000fe4000fffe012 */
[----:B------:R-:W-:-:S04]  /*05b0*/  UISETP.NE.U32.AND UP2, UPT, UR17, URZ, UPT ;  /* 0x000000ff1100728c */ /* 0x000fc8000bf45070 */
[----:B0-----:R-:W0:Y:S02]  /*05c0*/  MUFU.RCP R0, R0 ;  /* 0x0000000000007308 */ /* 0x001e240000001000 */
[----:B0-----:R-:W-:-:S06]  /*05d0*/  VIADD R2, R0, 0xffffffe ;  /* 0x0ffffffe00027836 */ /* 0x001fcc0000000000 */
[----:B------:R-:W0:Y:S02]  /*05e0*/  F2I.FTZ.U32.TRUNC.NTZ R2, R2 ;  /* 0x0000000200027305 */ /* 0x000e24000021f000 */
[----:B0-----:R-:W-:-:S13]  /*05f0*/  R2UR UR7, R2 ;  /* 0x00000000020772ca */ /* 0x001fda00000e0000 */
[----:B------:R-:W-:-:S04]  /*0600*/  UIADD3 UR5, UPT, UPT, URZ, -UR7, URZ ;  /* 0x80000007ff057290 */ /* 0x000fc8000fffe0ff */
[----:B------:R-:W-:-:S04]  /*0610*/  UIMAD UR5, UR5, UR17, URZ ;  /* 0x00000011050572a4 */ /* 0x000fc8000f8e02ff */
[----:B------:R-:W-:-:S04]  /*0620*/  UIMAD.WIDE.U32 UR6, UR7, UR5, UR6 ;  /* 0x00000005070672a5 */ /* 0x000fc8000f8e0006 */
[----:B------:R-:W-:-:S04]  /*0630*/  UIMAD.WIDE.U32 UR6, UR7, UR12, URZ ;  /* 0x0000000c070672a5 */ /* 0x000fc8000f8e00ff */
[----:B------:R-:W-:-:S04]  /*0640*/  UIADD3 UR5, UPT, UPT, -UR7, URZ, URZ ;  /* 0x000000ff07057290 */ /* 0x000fc8000fffe1ff */
[----:B------:R-:W-:-:S04]  /*0650*/  UIMAD UR5, UR17, UR5, UR12 ;  /* 0x00000005110572a4 */ /* 0x000fc8000f8e020c */
[----:B------:R-:W-:-:S11]  /*0660*/  UISETP.GE.U32.AND UP0, UPT, UR5, UR17, UPT ;  /* 0x000000110500728c */ /* 0x000fd6000bf06070 */
[----:B------:R-:W-:Y:S02]  /*0670*/  @UP0 UIADD3 UR5, UPT, UPT, UR5, -UR17, URZ ;  /* 0x8000001105050290 */ /* 0x000fe4000fffe0ff */
[----:B------:R-:W-:Y:S02]  /*0680*/  @UP0 UIADD3 UR7, UPT, UPT, UR7, 0x1, URZ ;  /* 0x0000000107070890 */ /* 0x000fe4000fffe0ff */
[----:B------:R-:W-:-:S03]  /*0690*/  UISETP.GE.U32.AND UP1, UPT, UR5, UR17, UPT ;  /* 0x000000110500728c */ /* 0x000fc6000bf26070 */
[----:B------:R-:W-:-:S08]  /*06a0*/  UMOV UR5, URZ ;  /* 0x000000ff00057c82 */ /* 0x000fd00008000000 */
[----:B------:R-:W-:Y:S02]  /*06b0*/  @UP1 UIADD3 UR7, UPT, UPT, UR7, 0x1, URZ ;  /* 0x0000000107071890 */ /* 0x000fe4000fffe0ff */
[----:B------:R-:W-:-:S04]  /*06c0*/  @!UP2 ULOP3.LUT UR7, URZ, UR17, URZ, 0x33, !UPT ;  /* 0x00000011ff07a292 */ /* 0x000fc8000f8e33ff */
[----:B------:R-:W-:-:S04]  /*06d0*/  UISETP.LT.U32.AND UP0, UPT, UR7, 0x1, UPT ;  /* 0x000000010700788c */ /* 0x000fc8000bf01070 */
[----:B------:R-:W-:-:S12]  /*06e0*/  USEL UR7, UR7, 0x1, !UP0 ;  /* 0x0000000107077887 */ /* 0x000fd8000c000000 */
.L_x_11:
[----:B0-----:R-:W0:Y:S01]  /*06f0*/  LDC.64 R2, c[0x0][0x3d8] ;  /* 0x0000f600ff027b82 */ /* 0x001e220000000a00 */
[----:B------:R-:W-:Y:S02]  /*0700*/  UISETP.GT.U32.AND UP0, UPT, UR17, UR12, UPT ;  /* 0x0000000c1100728c */ /* 0x000fe4000bf04070 */
[----:B------:R-:W-:Y:S02]  /*0710*/  UIADD3 UR6, UPT, UPT, UR5, 0x1, URZ ;  /* 0x0000000105067890 */ /* 0x000fe4000fffe0ff */
[----:B------:R-:W-:-:S05]  /*0720*/  UMOV UR9, UR5 ;  /* 0x0000000500097c82 */ /* 0x000fca0008000000 */
[----:B------:R-:W-:Y:S01]  /*0730*/  UMOV UR5, UR6 ;  /* 0x0000000600057c82 */ /* 0x000fe20008000000 */
[----:B0-----:R-:W-:Y:S02]  /*0740*/  ISETP.NE.AND P2, PT, R3, UR6, PT ;  /* 0x0000000603007c0c */ /* 0x001fe4000bf45270 */
[----:B------:R-:W-:Y:S01]  /*0750*/  SHF.R.U32.HI R0, RZ, UR6, R2 ;  /* 0x00000006ff007c19 */ /* 0x000fe20008011602 */
[----:B------:R-:W-:Y:S10]  /*0760*/  BRA.U UP0, `(.L_x_8) ;  /* 0x0000000500607547 */ /* 0x000ff4000b800000 */
[----:B------:R-:W0:Y:S01]  /*0770*/  I2F.U32.RP R5, R0 ;  /* 0x0000000000057306 */ /* 0x000e220000209000 */
[----:B------:R-:W1:Y:S01]  /*0780*/  S2UR UR11, SR_CgaCtaId ;  /* 0x00000000000b79c3 */ /* 0x000e620000008800 */
[----:B------:R-:W-:Y:S01]  /*0790*/  IMAD.MOV R11, RZ, RZ, -R0 ;  /* 0x000000ffff0b7224 */ /* 0x000fe200078e0a00 */
[----:B------:R-:W-:Y:S01]  /*07a0*/  BSSY.RECONVERGENT B0, `(.L_x_8) ;  /* 0x0000054000007945 */ /* 0x000fe20003800200 */
[----:B------:R-:W-:Y:S01]  /*07b0*/  IMAD.MOV.U32 R2, RZ, RZ, RZ ;  /* 0x000000ffff027224 */ /* 0x000fe200078e00ff */
[----:B------:R-:W-:Y:S01]  /*07c0*/  ISETP.NE.U32.AND P3, PT, R0, RZ, PT ;  /* 0x000000ff0000720c */ /* 0x000fe20003f65070 */
[----:B------:R-:W-:Y:S01]  /*07d0*/  IMAD.MOV.U32 R21, RZ, RZ, RZ ;  /* 0x000000ffff157224 */ /* 0x000fe200078e00ff */
[----:B------:R-:W-:Y:S01]  /*07e0*/  UMOV UR6, 0x1 ;  /* 0x0000000100067882 */ /* 0x000fe20000000000 */
[----:B------:R-:W-:Y:S01]  /*07f0*/  UMOV UR10, 0x400 ;  /* 0x00000400000a7882 */ /* 0x000fe20000000000 */
[----:B------:R-:W-:Y:S01]  /*0800*/  USHF.L.U32 UR6, UR6, UR9, URZ ;  /* 0x0000000906067299 */ /* 0x000fe200080006ff */
[----:B0-----:R-:W0:Y:S01]  /*0810*/  MUFU.RCP R5, R5 ;  /* 0x0000000500057308 */ /* 0x001e220000001000 */
[----:B-1----:R-:W-:Y:S01]  /*0820*/  ULEA UR10, UR11, UR10, 0x18 ;  /* 0x0000000a0b0a7291 */ /* 0x002fe2000f8ec0ff */
[----:B0-----:R-:W-:Y:S01]  /*0830*/  VIADD R3, R5, 0xffffffe ;  /* 0x0ffffffe05037836 */ /* 0x001fe20000000000 */
[----:B------:R-:W-:-:S05]  /*0840*/  LOP3.LUT R5, RZ, R0, RZ, 0x33, !PT ;  /* 0x00000000ff057212 */ /* 0x000fca00078e33ff */
[----:B------:R-:W0:Y:S02]  /*0850*/  F2I.FTZ.U32.TRUNC.NTZ R3, R3 ;  /* 0x0000000300037305 */ /* 0x000e24000021f000 */
[----:B0-----:R-:W-:-:S04]  /*0860*/  IMAD R11, R11, R3, RZ ;  /* 0x000000030b0b7224 */ /* 0x001fc800078e02ff */
[----:B------:R-:W-:Y:S01]  /*0870*/  IMAD.HI.U32 R2, R3, R11, R2 ;  /* 0x0000000b03027227 */ /* 0x000fe200078e0002 */
[----:B------:R-:W-:-:S07]  /*0880*/  SHF.L.U32 R3, R0, 0x1, RZ ;  /* 0x0000000100037819 */ /* 0x000fce00000006ff */
.L_x_10:
[----:B0-----:R-:W-:-:S05]  /*0890*/  IMAD R13, R21, UR17, R20 ;  /* 0x00000011150d7c24 */ /* 0x001fca000f8e0214 */
[----:B------:R-:W-:-:S13]  /*08a0*/  ISETP.GE.U32.AND P0, PT, R13, UR18, PT ;  /* 0x000000120d007c0c */ /* 0x000fda000bf06070 */
[----:B------:R-:W-:Y:S05]  /*08b0*/  @P0 BRA `(.L_x_9) ;  /* 0x0000000400080947 */ /* 0x000fea0003800000 */
[----:B------:R-:W-:-:S04]  /*08c0*/  IMAD.HI.U32 R12, R2, R13, RZ ;  /* 0x0000000d020c7227 */ /* 0x000fc800078e00ff */
[----:B------:R-:W-:-:S04]  /*08d0*/  IMAD.MOV R11, RZ, RZ, -R12 ;  /* 0x000000ffff0b7224 */ /* 0x000fc800078e0a0c */
[----:B------:R-:W-:-:S05]  /*08e0*/  IMAD R11, R0, R11, R13 ;  /* 0x0000000b000b7224 */ /* 0x000fca00078e020d */
[----:B------:R-:W-:-:S13]  /*08f0*/  ISETP.GE.U32.AND P0, PT, R11, R0, PT ;  /* 0x000000000b00720c */ /* 0x000fda0003f06070 */
[----:B------:R-:W-:Y:S02]  /*0900*/  @P0 IMAD.IADD R11, R11, 0x1, -R0 ;  /* 0x000000010b0b0824 */ /* 0x000fe400078e0a00 */
[----:B------:R-:W-:-:S03]  /*0910*/  @P0 VIADD R12, R12, 0x1 ;  /* 0x000000010c0c0836 */ /* 0x000fc60000000000 */
[----:B------:R-:W-:Y:S02]  /*0920*/  ISETP.GE.U32.AND P1, PT, R11, R0, PT ;  /* 0x000000000b00720c */ /* 0x000fe40003f26070 */
[----:B------:R-:W0:Y:S11]  /*0930*/  LDC.64 R10, c[0x0][0x3a8] ;  /* 0x0000ea00ff0a7b82 */ /* 0x000e360000000a00 */
[----:B------:R-:W-:-:S04]  /*0940*/  @P1 IADD3 R12, PT, PT, R12, 0x1, RZ ;  /* 0x000000010c0c1810 */ /* 0x000fc80007ffe0ff */
[----:B------:R-:W-:-:S05]  /*0950*/  SEL R12, R5, R12, !P3 ;  /* 0x0000000c050c7207 */ /* 0x000fca0005800000 */
[----:B------:R-:W-:-:S04]  /*0960*/  VIADD R15, R12, UR6 ;  /* 0x000000060c0f7c36 */ /* 0x000fc80008000000 */
[C---:B0-----:R-:W-:Y:S02]  /*0970*/  IMAD.WIDE.U32 R16, R15.reuse, 0x8, R10 ;  /* 0x000000080f107825 */ /* 0x041fe400078e000a */
[----:B------:R-:W0:Y:S04]  /*0980*/  LDC.64 R10, c[0x0][0x3a0] ;  /* 0x0000e800ff0a7b82 */ /* 0x000e280000000a00 */
[----:B------:R-:W2:Y:S01]  /*0990*/  LDG.E.64.CONSTANT R16, desc[UR14][R16.64] ;  /* 0x0000000e10107981 */ /* 0x000ea2000c1e9b00 */
[----:B0-----:R-:W-:-:S06]  /*09a0*/  IMAD.WIDE.U32 R10, R15, 0x8, R10 ;  /* 0x000000080f0a7825 */ /* 0x001fcc00078e000a */
[----:B------:R-:W3:Y:S01]  /*09b0*/  LDG.E.64.CONSTANT R10, desc[UR14][R10.64] ;  /* 0x0000000e0a0a7981 */ /* 0x000ee2000c1e9b00 */
[----:B------:R-:W-:Y:S02]  /*09c0*/  IMAD.MOV R14, RZ, RZ, -R12 ;  /* 0x000000ffff0e7224 */ /* 0x000fe400078e0a0c */
[----:B------:R-:W-:Y:S02]  /*09d0*/  VIADD R21, R21, 0x1 ;  /* 0x0000000115157836 */ /* 0x000fe40000000000 */
[----:B------:R-:W-:Y:S02]  /*09e0*/  IMAD R13, R0, R14, R13 ;  /* 0x0000000e000d7224 */ /* 0x000fe400078e020d */
[----:B------:R-:W0:Y:S02]  /*09f0*/  LDC.64 R14, c[0x0][0x3c0] ;  /* 0x0000f000ff0e7b82 */ /* 0x000e240000000a00 */
[----:B------:R-:W-:-:S05]  /*0a00*/  IMAD R13, R3, R12, R13 ;  /* 0x0000000c030d7224 */ /* 0x000fca00078e020d */
[----:B------:R-:W-:-:S05]  /*0a10*/  LEA R25, R13, UR10, 0x3 ;  /* 0x0000000a0d197c11 */ /* 0x000fca000f8e18ff */
[----:B------:R-:W-:-:S05]  /*0a20*/  IMAD R24, R0, 0x8, R25 ;  /* 0x0000000800187824 */ /* 0x000fca00078e0219 */
[----:B------:R-:W2:Y:S02]  /*0a30*/  LDS.64 R12, [R24] ;  /* 0x00000000180c7984 */ /* 0x000ea40000000a00 */
[----:B--2---:R-:W-:-:S04]  /*0a40*/  IMAD.WIDE.U32 R18, R13, R16, RZ ;  /* 0x000000100d127225 */ /* 0x004fc800078e00ff */
[----:B------:R-:W-:-:S04]  /*0a50*/  IMAD.WIDE.U32 R22, R12, R16, RZ ;  /* 0x000000100c167225 */ /* 0x000fc800078e00ff */
[----:B------:R-:W-:-:S03]  /*0a60*/  IMAD.WIDE.U32 R18, P0, R17, R12, R18 ;  /* 0x0000000c11127225 */ /* 0x000fc60007800012 */
[----:B------:R-:W-:Y:S01]  /*0a70*/  IADD3 RZ, P1, PT, R23, R18, RZ ;  /* 0x0000001217ff7210 */ /* 0x000fe20007f3e0ff */
[----:B------:R-:W-:Y:S01]  /*0a80*/  IMAD.X R23, RZ, RZ, RZ, P0 ;  /* 0x000000ffff177224 */ /* 0x000fe200000e06ff */
[----:B------:R-:W-:Y:S02]  /*0a90*/  MOV R22, R19 ;  /* 0x0000001300167202 */ /* 0x000fe40000000f00 */
[----:B------:R-:W1:Y:S03]  /*0aa0*/  LDS.64 R18, [R25] ;  /* 0x0000000019127984 */ /* 0x000e660000000a00 */
[----:B------:R-:W-:-:S04]  /*0ab0*/  IMAD.WIDE.U32.X R16, R17, R13, R22, P1 ;  /* 0x0000000d11107225 */ /* 0x000fc800008e0416 */
[----:B0-----:R-:W-:Y:S02]  /*0ac0*/  IMAD R17, R17, R14, RZ ;  /* 0x0000000e11117224 */ /* 0x001fe400078e02ff */
[----:B---3--:R-:W-:Y:S02]  /*0ad0*/  IMAD R13, R13, R10, RZ ;  /* 0x0000000a0d0d7224 */ /* 0x008fe400078e02ff */
[C---:B------:R-:W-:Y:S02]  /*0ae0*/  IMAD R23, R16.reuse, R15, R17 ;  /* 0x0000000f10177224 */ /* 0x040fe400078e0211 */
[----:B------:R-:W-:-:S04]  /*0af0*/  IMAD.WIDE.U32 R16, R16, R14, RZ ;  /* 0x0000000e10107225 */ /* 0x000fc800078e00ff */
[----:B------:R-:W-:Y:S01]  /*0b00*/  IMAD.IADD R17, R17, 0x1, R23 ;  /* 0x0000000111117824 */ /* 0x000fe200078e0217 */
[----:B------:R-:W-:Y:S01]  /*0b10*/  IADD3 R16, P0, PT, RZ, -R16, RZ ;  /* 0x80000010ff107210 */ /* 0x000fe20007f1e0ff */
[----:B------:R-:W-:-:S04]  /*0b20*/  IMAD R13, R11, R12, R13 ;  /* 0x0000000c0b0d7224 */ /* 0x000fc800078e020d */
[----:B------:R-:W-:Y:S02]  /*0b30*/  IMAD.X R17, RZ, RZ, ~R17, P0 ;  /* 0x000000ffff117224 */ /* 0x000fe400000e0e11 */
[----:B------:R-:W-:-:S04]  /*0b40*/  IMAD.WIDE.U32 R16, R10, R12, R16 ;  /* 0x0000000c0a107225 */ /* 0x000fc800078e0010 */
[----:B------:R-:W-:Y:S01]  /*0b50*/  IMAD.IADD R10, R17, 0x1, R13 ;  /* 0x00000001110a7824 */ /* 0x000fe200078e020d */
[----:B------:R-:W-:-:S04]  /*0b60*/  ISETP.GE.U32.AND P0, PT, R16, R14, PT ;  /* 0x0000000e1000720c */ /* 0x000fc80003f06070 */
[----:B------:R-:W-:-:S04]  /*0b70*/  ISETP.GE.U32.AND.EX P0, PT, R10, R15, PT, P0 ;  /* 0x0000000f0a00720c */ /* 0x000fc80003f06100 */
[----:B------:R-:W-:Y:S02]  /*0b80*/  SEL R23, R14, RZ, P0 ;  /* 0x000000ff0e177207 */ /* 0x000fe40000000000 */
[----:B------:R-:W-:Y:S02]  /*0b90*/  SEL R27, R15, RZ, P0 ;  /* 0x000000ff0f1b7207 */ /* 0x000fe40000000000 */
[----:B------:R-:W-:-:S04]  /*0ba0*/  IADD3 R23, P1, PT, -R23, R16, RZ ;  /* 0x0000001017177210 */ /* 0x000fc80007f3e1ff */
[-C--:B-1----:R-:W-:Y:S01]  /*0bb0*/  IADD3 R17, P4, PT, R18, R23.reuse, RZ ;  /* 0x0000001712117210 */ /* 0x082fe20007f9e0ff */
[----:B------:R-:W-:Y:S01]  /*0bc0*/  IMAD.X R27, R10, 0x1, ~R27, P1 ;  /* 0x000000010a1b7824 */ /* 0x000fe200008e0e1b */
[----:B------:R-:W-:Y:S02]  /*0bd0*/  ISETP.GE.U32.AND P1, PT, R18, R23, PT ;  /* 0x000000171200720c */ /* 0x000fe40003f26070 */
[----:B------:R-:W-:Y:S02]  /*0be0*/  ISETP.GE.U32.AND P0, PT, R17, R14, PT ;  /* 0x0000000e1100720c */ /* 0x000fe40003f06070 */
[CC--:B------:R-:W-:Y:S02]  /*0bf0*/  IADD3.X R16, PT, PT, R19.reuse, R27.reuse, RZ, P4, !PT ;  /* 0x0000001b13107210 */ /* 0x0c0fe400027fe4ff */
[----:B------:R-:W-:Y:S02]  /*0c00*/  ISETP.GE.U32.AND.EX P1, PT, R19, R27, PT, P1 ;  /* 0x0000001b1300720c */ /* 0x000fe40003f26110 */
[----:B------:R-:W-:-:S02]  /*0c10*/  ISETP.GE.U32.AND.EX P0, PT, R16, R15, PT, P0 ;  /* 0x0000000f1000720c */ /* 0x000fc40003f06100 */
[C---:B------:R-:W-:Y:S02]  /*0c20*/  SEL R11, R14.reuse, RZ, !P1 ;  /* 0x000000ff0e0b7207 */ /* 0x040fe40004800000 */
[----:B------:R-:W-:Y:S02]  /*0c30*/  SEL R12, R14, RZ, P0 ;  /* 0x000000ff0e0c7207 */ /* 0x000fe40000000000 */
[----:B------:R-:W-:Y:S02]  /*0c40*/  SEL R13, R15, RZ, !P1 ;  /* 0x000000ff0f0d7207 */ /* 0x000fe40004800000 */
[----:B------:R-:W-:Y:S02]  /*0c50*/  IADD3 R10, P4, P5, R11, R18, -R23 ;  /* 0x000000120b0a7210 */ /* 0x000fe40007d9e817 */
[----:B------:R-:W-:Y:S02]  /*0c60*/  IADD3 R12, P1, PT, -R12, R17, RZ ;  /* 0x000000110c0c7210 */ /* 0x000fe40007f3e1ff */
[----:B------:R-:W-:-:S02]  /*0c70*/  SEL R15, R15, RZ, P0 ;  /* 0x000000ff0f0f7207 */ /* 0x000fc40000000000 */
[----:B------:R-:W-:Y:S02]  /*0c80*/  IADD3.X R11, PT, PT, R13, R19, ~R27, P4, P5 ;  /* 0x000000130d0b7210 */ /* 0x000fe400027eac1b */
[----:B------:R-:W-:Y:S01]  /*0c90*/  ISETP.NE.AND P0, PT, R21, UR7, PT ;  /* 0x0000000715007c0c */ /* 0x000fe2000bf05270 */
[----:B------:R-:W-:-:S05]  /*0ca0*/  IMAD.X R13, R16, 0x1, ~R15, P1 ;  /* 0x00000001100d7824 */ /* 0x000fca00008e0e0f */
[----:B------:R0:W-:Y:S04]  /*0cb0*/  STS.64 [R25], R12 ;  /* 0x0000000c19007388 */ /* 0x0001e80000000a00 */
[----:B------:R0:W-:Y:S03]  /*0cc0*/  STS.64 [R24], R10 ;  /* 0x0000000a18007388 */ /* 0x0001e60000000a00 */
[----:B------:R-:W-:Y:S05]  /*0cd0*/  @P0 BRA `(.L_x_10) ;  /* 0xfffffff800ec0947 */ /* 0x000fea000383ffff */
.L_x_9:
[----:B------:R-:W-:Y:S05]  /*0ce0*/  BSYNC.RECONVERGENT B0 ;  /* 0x0000000000007941 */ /* 0x000fea0003800200 */
.L_x_8:
[----:B------:R-:W-:Y:S06]  /*0cf0*/  BAR.SYNC.DEFER_BLOCKING 0x0 ;  /* 0x0000000000007b1d */ /* 0x000fec0000010000 */
[----:B------:R-:W-:Y:S05]  /*0d00*/  @P2 BRA `(.L_x_11) ;  /* 0xfffffff800782947 */ /* 0x000fea000383ffff */
.L_x_7:
[----:B------:R-:W1:Y:S01]  /*0d10*/  LDCU UR5, c[0x0][0x3d8] ;  /* 0x00007b00ff0577ac */ /* 0x000e620008000800 */
[----:B------:R-:W-:Y:S01]  /*0d20*/  BSSY.RECONVERGENT B0, `(.L_x_12) ;  /* 0x00000dd000007945 */ /* 0x000fe20003800200 */
[----:B------:R-:W2:Y:S01]  /*0d30*/  LDCU UR24, c[0x0][0x3d8] ;  /* 0x00007b00ff1877ac */ /* 0x000ea20008000800 */
[----:B------:R-:W3:Y:S01]  /*0d40*/  LDCU UR25, c[0x0][0x3c4] ;  /* 0x00007880ff1977ac */ /* 0x000ee20008000800 */
[----:B------:R-:W4:Y:S01]  /*0d50*/  LDCU UR26, c[0x0][0x3c0] ;  /* 0x00007800ff1a77ac */ /* 0x000f220008000800 */
[----:B------:R-:W0:Y:S01]  /*0d60*/  LDCU.64 UR20, c[0x0][0x390] ;  /* 0x00007200ff1477ac */ /* 0x000e220008000a00 */
[----:B-1----:R-:W-:-:S13]  /*0d70*/  ISETP.GE.U32.AND P0, PT, R20, UR5, PT ;  /* 0x0000000514007c0c */ /* 0x002fda000bf06070 */
[----:B0-234-:R-:W-:Y:S05]  /*0d80*/  @P0 BRA `(.L_x_13) ;  /* 0x0000000c00580947 */ /* 0x01dfea0003800000 */
[----:B------:R-:W0:Y:S01]  /*0d90*/  LDC R0, c[0x0][0x3e0] ;  /* 0x0000f800ff007b82 */ /* 0x000e220000000800 */
[----:B------:R-:W-:-:S07]  /*0da0*/  IMAD.MOV.U32 R5, RZ, RZ, R20 ;  /* 0x000000ffff057224 */ /* 0x000fce00078e0014 */
[----:B------:R-:W1:Y:S08]  /*0db0*/  LDC R3, c[0x0][0x3e4] ;  /* 0x0000f900ff037b82 */ /* 0x000e700000000800 */
[----:B------:R-:W2:Y:S01]  /*0dc0*/  LDC.64 R10, c[0x0][0x3c0] ;  /* 0x0000f000ff0a7b82 */ /* 0x000ea20000000a00 */
[----:B0-----:R-:W-:Y:S02]  /*0dd0*/  VIADD R13, R0, 0x1 ;  /* 0x00000001000d7836 */ /* 0x001fe40000000000 */
[----:B-1----:R-:W-:-:S04]  /*0de0*/  IMAD R0, R3, UR4, R6 ;  /* 0x0000000403007c24 */ /* 0x002fc8000f8e0206 */
[----:B------:R-:W-:-:S07]  /*0df0*/  IMAD R0, R13, R0, UR16 ;  /* 0x000000100d007e24 */ /* 0x000fce000f8e0200 */
.L_x_30:
[----:B0-----:R-:W-:-:S05]  /*0e00*/  IMAD R2, R0, UR24, R5 ;  /* 0x0000001800027c24 */ /* 0x001fca000f8e0205 */
[----:B------:R-:W-:-:S04]  /*0e10*/  IADD3 R2, P0, PT, R9, R2, RZ ;  /* 0x0000000209027210 */ /* 0x000fc80007f1e0ff */
[----:B------:R-:W-:Y:S02]  /*0e20*/  IADD3.X R3, PT, PT, RZ, RZ, RZ, P0, !PT ;  /* 0x000000ffff037210 */ /* 0x000fe400007fe4ff */
[----:B------:R-:W-:-:S04]  /*0e30*/  LEA R14, P0, R2, UR20, 0x3 ;  /* 0x00000014020e7c11 */ /* 0x000fc8000f8018ff */
[----:B------:R-:W-:-:S06]  /*0e40*/  LEA.HI.X R15, R2, UR21, R3, 0x3, P0 ;  /* 0x00000015020f7c11 */ /* 0x000fcc00080f1c03 */
[----:B------:R-:W3:Y:S01]  /*0e50*/  LDG.E.64.CONSTANT R14, desc[UR14][R14.64] ;  /* 0x0000000e0e0e7981 */ /* 0x000ee2000c1e9b00 */
[----:B------:R-:W0:Y:S01]  /*0e60*/  S2UR UR6, SR_CgaCtaId ;  /* 0x00000000000679c3 */ /* 0x000e220000008800 */
[----:B------:R-:W-:Y:S01]  /*0e70*/  UMOV UR5, 0x400 ;  /* 0x0000040000057882 */ /* 0x000fe20000000000 */
[----:B------:R-:W-:Y:S01]  /*0e80*/  BSSY.RECONVERGENT B1, `(.L_x_14) ;  /* 0x00000b8000017945 */ /* 0x000fe20003800200 */
[----:B0-----:R-:W-:-:S06]  /*0e90*/  ULEA UR5, UR6, UR5, 0x18 ;  /* 0x0000000506057291 */ /* 0x001fcc000f8ec0ff */
[----:B------:R-:W-:-:S06]  /*0ea0*/  LEA R18, R5, UR5, 0x3 ;  /* 0x0000000505127c11 */ /* 0x000fcc000f8e18ff */
[----:B------:R-:W3:Y:S02]  /*0eb0*/  LDS.64 R18, [R18] ;  /* 0x0000000012127984 */ /* 0x000ee40000000a00 */
[----:B---3--:R-:W-:-:S04]  /*0ec0*/  IMAD.WIDE.U32 R16, R19, R14, RZ ;  /* 0x0000000e13107225 */ /* 0x008fc800078e00ff */
[----:B------:R-:W-:-:S04]  /*0ed0*/  IMAD.WIDE.U32 R2, R18, R14, RZ ;  /* 0x0000000e12027225 */ /* 0x000fc800078e00ff */
[-C--:B------:R-:W-:Y:S02]  /*0ee0*/  IMAD.WIDE.U32 R16, P0, R18, R15.reuse, R16 ;  /* 0x0000000f12107225 */ /* 0x080fe40007800010 */
[----:B------:R-:W0:Y:S02]  /*0ef0*/  LDC R2, c[0x0][0x3c0] ;  /* 0x0000f000ff027b82 */ /* 0x000e240000000800 */
[----:B------:R-:W-:Y:S01]  /*0f00*/  IMAD.X R13, RZ, RZ, RZ, P0 ;  /* 0x000000ffff0d7224 */ /* 0x000fe200000e06ff */
[----:B------:R-:W-:Y:S01]  /*0f10*/  IADD3 RZ, P0, PT, R3, R16, RZ ;  /* 0x0000001003ff7210 */ /* 0x000fe20007f1e0ff */
[----:B------:R-:W-:Y:S02]  /*0f20*/  IMAD.MOV.U32 R12, RZ, RZ, R17 ;  /* 0x000000ffff0c7224 */ /* 0x000fe400078e0011 */
[----:B------:R-:W-:Y:S02]  /*0f30*/  IMAD.WIDE.U32 R16, R14, R18, RZ ;  /* 0x000000120e107225 */ /* 0x000fe400078e00ff */
[----:B------:R-:W1:Y:S02]  /*0f40*/  LDC R3, c[0x0][0x3c4] ;  /* 0x0000f100ff037b82 */ /* 0x000e640000000800 */
[----:B------:R-:W-:-:S04]  /*0f50*/  IMAD.WIDE.U32.X R12, R19, R15, R12, P0 ;  /* 0x0000000f130c7225 */ /* 0x000fc800000e040c */
[----:B------:R-:W-:Y:S01]  /*0f60*/  IMAD R15, R15, R18, RZ ;  /* 0x000000120f0f7224 */ /* 0x000fe200078e02ff */
[----:B------:R-:W-:-:S03]  /*0f70*/  ISETP.NE.U32.AND P0, PT, R12, RZ, PT ;  /* 0x000000ff0c00720c */ /* 0x000fc60003f05070 */
[----:B------:R-:W-:Y:S01]  /*0f80*/  IMAD R15, R19, R14, R15 ;  /* 0x0000000e130f7224 */ /* 0x000fe200078e020f */
[----:B------:R-:W-:-:S03]  /*0f90*/  ISETP.NE.AND.EX P0, PT, R13, RZ, PT, P0 ;  /* 0x000000ff0d00720c */ /* 0x000fc60003f05300 */
[----:B------:R-:W-:-:S10]  /*0fa0*/  IMAD.IADD R23, R17, 0x1, R15 ;  /* 0x0000000111177824 */ /* 0x000fd400078e020f */
[----:B------:R-:W-:Y:S05]  /*0fb0*/  @P0 BRA `(.L_x_15) ;  /* 0x0000000000780947 */ /* 0x000fea0003800000 */
[----:B------:R-:W-:-:S04]  /*0fc0*/  LOP3.LUT R12, R23, UR25, RZ, 0xfc, !PT ;  /* 0x00000019170c7c12 */ /* 0x000fc8000f8efcff */
[----:B------:R-:W-:-:S13]  /*0fd0*/  ISETP.NE.U32.AND P0, PT, R12, RZ, PT ;  /* 0x000000ff0c00720c */ /* 0x000fda0003f05070 */
[----:B------:R-:W-:Y:S05]  /*0fe0*/  @P0 BRA `(.L_x_16) ;  /* 0x0000000000500947 */ /* 0x000fea0003800000 */
[----:B------:R-:W3:Y:S01]  /*0ff0*/  I2F.U32.RP R12, UR26 ;  /* 0x0000001a000c7d06 */ /* 0x000ee20008209000 */
[----:B------:R-:W-:-:S07]  /*1000*/  ISETP.NE.U32.AND P1, PT, RZ, UR26, PT ;  /* 0x0000001aff007c0c */ /* 0x000fce000bf25070 */
[----:B---3--:R-:W0:Y:S02]  /*1010*/  MUFU.RCP R12, R12 ;  /* 0x0000000c000c7308 */ /* 0x008e240000001000 */
[----:B0-----:R-:W-:-:S06]  /*1020*/  VIADD R2, R12, 0xffffffe ;  /* 0x0ffffffe0c027836 */ /* 0x001fcc0000000000 */
[----:B-1----:R0:W1:Y:S02]  /*1030*/  F2I.FTZ.U32.TRUNC.NTZ R3, R2 ;  /* 0x0000000200037305 */ /* 0x002064000021f000 */
[----:B0-----:R-:W-:Y:S01]  /*1040*/  IMAD.MOV.U32 R2, RZ, RZ, RZ ;  /* 0x000000ffff027224 */ /* 0x001fe200078e00ff */
[----:B-1----:R-:W-:-:S05]  /*1050*/  IADD3 R13, PT, PT, RZ, -R3, RZ ;  /* 0x80000003ff0d7210 */ /* 0x002fca0007ffe0ff */
[----:B------:R-:W-:-:S04]  /*1060*/  IMAD R13, R13, UR26, RZ ;  /* 0x0000001a0d0d7c24 */ /* 0x000fc8000f8e02ff */
[----:B------:R-:W-:-:S06]  /*1070*/  IMAD.HI.U32 R3, R3, R13, R2 ;  /* 0x0000000d03037227 */ /* 0x000fcc00078e0002 */
[----:B------:R-:W-:-:S04]  /*1080*/  IMAD.HI.U32 R3, R3, R16, RZ ;  /* 0x0000001003037227 */ /* 0x000fc800078e00ff */
[----:B------:R-:W-:-:S04]  /*1090*/  IMAD.MOV R3, RZ, RZ, -R3 ;  /* 0x000000ffff037224 */ /* 0x000fc800078e0a03 */
[----:B------:R-:W-:Y:S02]  /*10a0*/  IMAD R16, R3, UR26, R16 ;  /* 0x0000001a03107c24 */ /* 0x000fe4000f8e0210 */
[----:B------:R-:W-:-:S03]  /*10b0*/  IMAD.MOV.U32 R3, RZ, RZ, RZ ;  /* 0x000000ffff037224 */ /* 0x000fc600078e00ff */
[----:B------:R-:W-:-:S13]  /*10c0*/  ISETP.GE.U32.AND P0, PT, R16, UR26, PT ;  /* 0x0000001a10007c0c */ /* 0x000fda000bf06070 */
[----:B------:R-:W-:-:S05]  /*10d0*/  @P0 VIADD R16, R16, -UR26 ;  /* 0x8000001a10100c36 */ /* 0x000fca0008000000 */
[----:B------:R-:W-:-:S13]  /*10e0*/  ISETP.GE.U32.AND P0, PT, R16, UR26, PT ;  /* 0x0000001a10007c0c */ /* 0x000fda000bf06070 */
[----:B------:R-:W-:Y:S01]  /*10f0*/  @P0 VIADD R16, R16, -UR26 ;  /* 0x8000001a10100c36 */ /* 0x000fe20008000000 */
[----:B------:R-:W-:-:S04]  /*1100*/  @!P1 LOP3.LUT R16, RZ, UR26, RZ, 0x33, !PT ;  /* 0x0000001aff109c12 */ /* 0x000fc8000f8e33ff */
[----:B------:R-:W-:Y:S01]  /*1110*/  MOV R2, R16 ;  /* 0x0000001000027202 */ /* 0x000fe20000000f00 */
[----:B------:R-:W-:Y:S06]  /*1120*/  BRA `(.L_x_17) ;  /* 0x0000000800347947 */ /* 0x000fec0003800000 */
.L_x_16:
[----:B------:R-:W-:Y:S01]  /*1130*/  IMAD.MOV.U32 R24, RZ, RZ, R16 ;  /* 0x000000ffff187224 */ /* 0x000fe200078e0010 */
[----:B------:R-:W-:Y:S01]  /*1140*/  MOV R22, 0x1170 ;  /* 0x0000117000167802 */ /* 0x000fe20000000f00 */
[----:B------:R-:W-:-:S07]  /*1150*/  IMAD.MOV.U32 R21, RZ, RZ, R23 ;  /* 0x000000ffff157224 */ /* 0x000fce00078e0017 */
[----:B012---:R-:W-:Y:S05]  /*1160*/  CALL.REL.NOINC `($__internal_0_$__cuda_sm20_rem_u64) ;  /* 0x00000014001c7944 */ /* 0x007fea0003c00000 */
[----:B------:R-:W-:Y:S01]  /*1170*/  IMAD.MOV.U32 R2, RZ, RZ, R26 ;  /* 0x000000ffff027224 */ /* 0x000fe200078e001a */
[----:B------:R-:W-:Y:S01]  /*1180*/  MOV R3, R27 ;  /* 0x0000001b00037202 */ /* 0x000fe20000000f00 */
[----:B------:R-:W-:Y:S06]  /*1190*/  BRA `(.L_x_17) ;  /* 0x0000000800187947 */ /* 0x000fec0003800000 */
.L_x_15:
[----:B------:R-:W-:Y:S01]  /*11a0*/  IMAD.MOV.U32 R24, RZ, RZ, RZ ;  /* 0x000000ffff187224 */ /* 0x000fe200078e00ff */
[----:B------:R-:W-:Y:S01]  /*11b0*/  MOV R22, 0x11e0 ;  /* 0x000011e000167802 */ /* 0x000fe20000000f00 */
[----:B------:R-:W-:-:S07]  /*11c0*/  IMAD.MOV.U32 R21, RZ, RZ, 0x1 ;  /* 0x00000001ff157424 */ /* 0x000fce00078e00ff */
[----:B012---:R-:W-:Y:S05]  /*11d0*/  CALL.REL.NOINC `($__internal_0_$__cuda_sm20_rem_u64) ;  /* 0x0000001400007944 */ /* 0x007fea0003c00000 */
[-C--:B------:R-:W-:Y:S01]  /*11e0*/  IMAD R14, R27, R26.reuse, RZ ;  /* 0x0000001a1b0e7224 */ /* 0x080fe200078e02ff */
[----:B------:R-:W-:Y:S01]  /*11f0*/  BSSY.RECONVERGENT B2, `(.L_x_18) ;  /* 0x000001e000027945 */ /* 0x000fe20003800200 */
[----:B------:R-:W-:-:S04]  /*1200*/  IMAD.WIDE.U32 R24, R26, R26, RZ ;  /* 0x0000001a1a187225 */ /* 0x000fc800078e00ff */
[----:B------:R-:W-:-:S04]  /*1210*/  IMAD R27, R26, R27, R14 ;  /* 0x0000001b1a1b7224 */ /* 0x000fc800078e020e */
[----:B------:R-:W-:-:S05]  /*1220*/  IMAD.IADD R21, R25, 0x1, R27 ;  /* 0x0000000119157824 */ /* 0x000fca00078e021b */
[----:B------:R-:W-:-:S04]  /*1230*/  LOP3.LUT R14, R21, UR25, RZ, 0xfc, !PT ;  /* 0x00000019150e7c12 */ /* 0x000fc8000f8efcff */
[----:B------:R-:W-:-:S13]  /*1240*/  ISETP.NE.U32.AND P0, PT, R14, RZ, PT ;  /* 0x000000ff0e00720c */ /* 0x000fda0003f05070 */
[----:B------:R-:W-:Y:S05]  /*1250*/  @P0 BRA `(.L_x_19) ;  /* 0x00000000004c0947 */ /* 0x000fea0003800000 */
[----:B------:R-:W0:Y:S01]  /*1260*/  I2F.U32.RP R18, UR26 ;  /* 0x0000001a00127d06 */ /* 0x000e220008209000 */
[----:B------:R-:W-:Y:S01]  /*1270*/  IMAD.MOV.U32 R14, RZ, RZ, RZ ;  /* 0x000000ffff0e7224 */ /* 0x000fe200078e00ff */
[----:B------:R-:W-:-:S06]  /*1280*/  ISETP.NE.U32.AND P1, PT, RZ, UR26, PT ;  /* 0x0000001aff007c0c */ /* 0x000fcc000bf25070 */
[----:B0-----:R-:W0:Y:S02]  /*1290*/  MUFU.RCP R18, R18 ;  /* 0x0000001200127308 */ /* 0x001e240000001000 */
[----:B0-----:R-:W-:-:S06]  /*12a0*/  VIADD R19, R18, 0xffffffe ;  /* 0x0ffffffe12137836 */ /* 0x001fcc0000000000 */
[----:B------:R-:W0:Y:S02]  /*12b0*/  F2I.FTZ.U32.TRUNC.NTZ R15, R19 ;  /* 0x00000013000f7305 */ /* 0x000e24000021f000 */
[----:B0-----:R-:W-:-:S05]  /*12c0*/  IADD3 R21, PT, PT, RZ, -R15, RZ ;  /* 0x8000000fff157210 */ /* 0x001fca0007ffe0ff */
[----:B------:R-:W-:-:S04]  /*12d0*/  IMAD R21, R21, UR26, RZ ;  /* 0x0000001a15157c24 */ /* 0x000fc8000f8e02ff */
[----:B------:R-:W-:-:S06]  /*12e0*/  IMAD.HI.U32 R21, R15, R21, R14 ;  /* 0x000000150f157227 */ /* 0x000fcc00078e000e */
[----:B------:R-:W-:-:S04]  /*12f0*/  IMAD.HI.U32 R14, R21, R24, RZ ;  /* 0x00000018150e7227 */ /* 0x000fc800078e00ff */
[----:B------:R-:W-:-:S04]  /*1300*/  IMAD.MOV R15, RZ, RZ, -R14 ;  /* 0x000000ffff0f7224 */ /* 0x000fc800078e0a0e */
[----:B------:R-:W-:Y:S02]  /*1310*/  IMAD R14, R15, UR26, R24 ;  /* 0x0000001a0f0e7c24 */ /* 0x000fe4000f8e0218 */
[----:B------:R-:W-:-:S03]  /*1320*/  HFMA2 R15, -RZ, RZ, 0, 0 ;  /* 0x00000000ff0f7431 */ /* 0x000fc600000001ff */
[----:B------:R-:W-:-:S13]  /*1330*/  ISETP.GE.U32.AND P0, PT, R14, UR26, PT ;  /* 0x0000001a0e007c0c */ /* 0x000fda000bf06070 */
[----:B------:R-:W-:-:S05]  /*1340*/  @P0 VIADD R14, R14, -UR26 ;  /* 0x8000001a0e0e0c36 */ /* 0x000fca0008000000 */
[----:B------:R-:W-:-:S13]  /*1350*/  ISETP.GE.U32.AND P0, PT, R14, UR26, PT ;  /* 0x0000001a0e007c0c */ /* 0x000fda000bf06070 */
[----:B------:R-:W-:Y:S01]  /*1360*/  @P0 VIADD R14, R14, -UR26 ;  /* 0x8000001a0e0e0c36 */ /* 0x000fe20008000000 */
[----:B------:R-:W-:Y:S01]  /*1370*/  @!P1 LOP3.LUT R14, RZ, UR26, RZ, 0x33, !PT ;  /* 0x0000001aff0e9c12 */ /* 0x000fe2000f8e33ff */
[----:B------:R-:W-:Y:S06]  /*1380*/  BRA `(.L_x_20) ;  /* 0x0000000000107947 */ /* 0x000fec0003800000 */
.L_x_19:
[----:B------:R-:W-:-:S07]  /*1390*/  MOV R22, 0x13b0 ;  /* 0x000013b000167802 */ /* 0x000fce0000000f00 */
[----:B------:R-:W-:Y:S05]  /*13a0*/  CALL.REL.NOINC `($__internal_0_$__cuda_sm20_rem_u64) ;  /* 0x00000010008c7944 */ /* 0x000fea0003c00000 */
[----:B------:R-:W-:Y:S02]  /*13b0*/  IMAD.MOV.U32 R14, RZ, RZ, R26 ;  /* 0x000000ffff0e7224 */ /* 0x000fe400078e001a */
[----:B------:R-:W-:-:S07]  /*13c0*/  IMAD.MOV.U32 R15, RZ, RZ, R27 ;  /* 0x000000ffff0f7224 */ /* 0x000fce00078e001b */
.L_x_20:
[----:B------:R-:W-:Y:S05]  /*13d0*/  BSYNC.RECONVERGENT B2 ;  /* 0x0000000000027941 */ /* 0x000fea0003800200 */
.L_x_18:
[----:B------:R-:W-:Y:S01]  /*13e0*/  LOP3.LUT R18, R23, UR25, RZ, 0xfc, !PT ;  /* 0x0000001917127c12 */ /* 0x000fe2000f8efcff */
[----:B------:R-:W-:Y:S03]  /*13f0*/  BSSY.RECONVERGENT B2, `(.L_x_21) ;  /* 0x000001c000027945 */ /* 0x000fe60003800200 */
[----:B------:R-:W-:-:S13]  /*1400*/  ISETP.NE.U32.AND P0, PT, R18, RZ, PT ;  /* 0x000000ff1200720c */ /* 0x000fda0003f05070 */
[----:B------:R-:W-:Y:S05]  /*1410*/  @P0 BRA `(.L_x_22) ;  /* 0x00000000004c0947 */ /* 0x000fea0003800000 */
[----:B------:R-:W0:Y:S01]  /*1420*/  I2F.U32.RP R17, UR26 ;  /* 0x0000001a00117d06 */ /* 0x000e220008209000 */
[----:B------:R-:W-:-:S07]  /*1430*/  ISETP.NE.U32.AND P1, PT, RZ, UR26, PT ;  /* 0x0000001aff007c0c */ /* 0x000fce000bf25070 */
[----:B0-----:R-:W0:Y:S02]  /*1440*/  MUFU.RCP R17, R17 ;  /* 0x0000001100117308 */ /* 0x001e240000001000 */
[----:B0-----:R-:W-:Y:S02]  /*1450*/  VIADD R18, R17, 0xffffffe ;  /* 0x0ffffffe11127836 */ /* 0x001fe40000000000 */
[----:B------:R-:W-:-:S04]  /*1460*/  IMAD.MOV.U32 R17, RZ, RZ, RZ ;  /* 0x000000ffff117224 */ /* 0x000fc800078e00ff */
[----:B------:R0:W1:Y:S02]  /*1470*/  F2I.FTZ.U32.TRUNC.NTZ R19, R18 ;  /* 0x0000001200137305 */ /* 0x000064000021f000 */
[----:B0-----:R-:W-:Y:S01]  /*1480*/  MOV R18, RZ ;  /* 0x000000ff00127202 */ /* 0x001fe20000000f00 */
[----:B-1----:R-:W-:-:S04]  /*1490*/  IMAD.MOV R21, RZ, RZ, -R19 ;  /* 0x000000ffff157224 */ /* 0x002fc800078e0a13 */
[----:B------:R-:W-:-:S04]  /*14a0*/  IMAD R21, R21, UR26, RZ ;  /* 0x0000001a15157c24 */ /* 0x000fc8000f8e02ff */
[----:B------:R-:W-:-:S06]  /*14b0*/  IMAD.HI.U32 R21, R19, R21, R18 ;  /* 0x0000001513157227 */ /* 0x000fcc00078e0012 */
[----:B------:R-:W-:-:S04]  /*14c0*/  IMAD.HI.U32 R21, R21, R16, RZ ;  /* 0x0000001015157227 */ /* 0x000fc800078e00ff */
[----:B------:R-:W-:-:S04]  /*14d0*/  IMAD.MOV R21, RZ, RZ, -R21 ;  /* 0x000000ffff157224 */ /* 0x000fc800078e0a15 */
[----:B------:R-:W-:-:S05]  /*14e0*/  IMAD R16, R21, UR26, R16 ;  /* 0x0000001a15107c24 */ /* 0x000fca000f8e0210 */
[----:B------:R-:W-:-:S13]  /*14f0*/  ISETP.GE.U32.AND P0, PT, R16, UR26, PT ;  /* 0x0000001a10007c0c */ /* 0x000fda000bf06070 */
[----:B------:R-:W-:-:S05]  /*1500*/  @P0 VIADD R16, R16, -UR26 ;  /* 0x8000001a10100c36 */ /* 0x000fca0008000000 */
[----:B------:R-:W-:-:S13]  /*1510*/  ISETP.GE.U32.AND P0, PT, R16, UR26, PT ;  /* 0x0000001a10007c0c */ /* 0x000fda000bf06070 */
[----:B------:R-:W-:Y:S01]  /*1520*/  @P0 VIADD R16, R16, -UR26 ;  /* 0x8000001a10100c36 */ /* 0x000fe20008000000 */
[----:B------:R-:W-:Y:S01]  /*1530*/  @!P1 LOP3.LUT R16, RZ, UR26, RZ, 0x33, !PT ;  /* 0x0000001aff109c12 */ /* 0x000fe2000f8e33ff */
[----:B------:R-:W-:Y:S06]  /*1540*/  BRA `(.L_x_23) ;  /* 0x0000000000187947 */ /* 0x000fec0003800000 */
.L_x_22:
[----:B------:R-:W-:Y:S01]  /*1550*/  MOV R24, R16 ;  /* 0x0000001000187202 */ /* 0x000fe20000000f00 */
[----:B------:R-:W-:Y:S01]  /*1560*/  IMAD.MOV.U32 R21, RZ, RZ, R23 ;  /* 0x000000ffff157224 */ /* 0x000fe200078e0017 */
[----:B------:R-:W-:-:S07]  /*1570*/  MOV R22, 0x1590 ;  /* 0x0000159000167802 */ /* 0x000fce0000000f00 */
[----:B------:R-:W-:Y:S05]  /*1580*/  CALL.REL.NOINC `($__internal_0_$__cuda_sm20_rem_u64) ;  /* 0x0000001000147944 */ /* 0x000fea0003c00000 */
[----:B------:R-:W-:Y:S02]  /*1590*/  IMAD.MOV.U32 R16, RZ, RZ, R26 ;  /* 0x000000ffff107224 */ /* 0x000fe400078e001a */
[----:B------:R-:W-:-:S07]  /*15a0*/  IMAD.MOV.U32 R17, RZ, RZ, R27 ;  /* 0x000000ffff117224 */ /* 0x000fce00078e001b */
.L_x_23:
[----:B------:R-:W-:Y:S05]  /*15b0*/  BSYNC.RECONVERGENT B2 ;  /* 0x0000000000027941 */ /* 0x000fea0003800200 */
.L_x_21:
[----:B------:R-:W-:Y:S01]  /*15c0*/  LOP3.LUT R18, R13, UR25, RZ, 0xfc, !PT ;  /* 0x000000190d127c12 */ /* 0x000fe2000f8efcff */
[----:B------:R-:W-:Y:S03]  /*15d0*/  BSSY.RECONVERGENT B2, `(.L_x_24) ;  /* 0x000001c000027945 */ /* 0x000fe60003800200 */
[----:B------:R-:W-:-:S13]  /*15e0*/  ISETP.NE.U32.AND P0, PT, R18, RZ, PT ;  /* 0x000000ff1200720c */ /* 0x000fda0003f05070 */
[----:B------:R-:W-:Y:S05]  /*15f0*/  @P0 BRA `(.L_x_25) ;  /* 0x00000000004c0947 */ /* 0x000fea0003800000 */
[----:B------:R-:W0:Y:S01]  /*1600*/  I2F.U32.RP R21, UR26 ;  /* 0x0000001a00157d06 */ /* 0x000e220008209000 */
[----:B------:R-:W-:-:S07]  /*1610*/  ISETP.NE.U32.AND P1, PT, RZ, UR26, PT ;  /* 0x0000001aff007c0c */ /* 0x000fce000bf25070 */
[----:B0-----:R-:W0:Y:S02]  /*1620*/  MUFU.RCP R21, R21 ;  /* 0x0000001500157308 */ /* 0x001e240000001000 */
[----:B0-----:R-:W-:-:S06]  /*1630*/  VIADD R18, R21, 0xffffffe ;  /* 0x0ffffffe15127836 */ /* 0x001fcc0000000000 */
[----:B------:R0:W1:Y:S02]  /*1640*/  F2I.FTZ.U32.TRUNC.NTZ R19, R18 ;  /* 0x0000001200137305 */ /* 0x000064000021f000 */
[----:B0-----:R-:W-:Y:S01]  /*1650*/  IMAD.MOV.U32 R18, RZ, RZ, RZ ;  /* 0x000000ffff127224 */ /* 0x001fe200078e00ff */
[----:B-1----:R-:W-:-:S05]  /*1660*/  IADD3 R13, PT, PT, RZ, -R19, RZ ;  /* 0x80000013ff0d7210 */ /* 0x002fca0007ffe0ff */
        /* <DEDUP_REMOVED lines=12> */
.L_x_25:
[----:B------:R-:W-:Y:S01]  /*1730*/  IMAD.MOV.U32 R24, RZ, RZ, R12 ;  /* 0x000000ffff187224 */ /* 0x000fe200078e000c */
[----:B------:R-:W-:Y:S01]  /*1740*/  MOV R22, 0x1770 ;  /* 0x0000177000167802 */ /* 0x000fe20000000f00 */
[----:B------:R-:W-:-:S07]  /*1750*/  IMAD.MOV.U32 R21, RZ, RZ, R13 ;  /* 0x000000ffff157224 */ /* 0x000fce00078e000d */
[----:B------:R-:W-:Y:S05]  /*1760*/  CALL.REL.NOINC `($__internal_0_$__cuda_sm20_rem_u64) ;  /* 0x0000000c009c7944 */ /* 0x000fea0003c00000 */
[----:B------:R-:W-:Y:S02]  /*1770*/  IMAD.MOV.U32 R12, RZ, RZ, R26 ;  /* 0x000000ffff0c7224 */ /* 0x000fe400078e001a */
[----:B------:R-:W-:-:S07]  /*1780*/  IMAD.MOV.U32 R13, RZ, RZ, R27 ;  /* 0x000000ffff0d7224 */ /* 0x000fce00078e001b */
.L_x_26:
[----:B------:R-:W-:Y:S05]  /*1790*/  BSYNC.RECONVERGENT B2 ;  /* 0x0000000000027941 */ /* 0x000fea0003800200 */
.L_x_24:
[-C--:B------:R-:W-:Y:S01]  /*17a0*/  IMAD R13, R13, R14.reuse, RZ ;  /* 0x0000000e0d0d7224 */ /* 0x080fe200078e02ff */
[----:B------:R-:W-:Y:S01]  /*17b0*/  BSSY.RECONVERGENT B2, `(.L_x_27) ;  /* 0x000001c000027945 */ /* 0x000fe20003800200 */
[----:B------:R-:W-:-:S04]  /*17c0*/  IMAD.WIDE.U32 R24, R12, R14, RZ ;  /* 0x0000000e0c187225 */ /* 0x000fc800078e00ff */
[----:B------:R-:W-:-:S05]  /*17d0*/  IMAD R13, R15, R12, R13 ;  /* 0x0000000c0f0d7224 */ /* 0x000fca00078e020d */
[----:B------:R-:W-:-:S04]  /*17e0*/  IADD3 R21, PT, PT, R25, R13, RZ ;  /* 0x0000000d19157210 */ /* 0x000fc80007ffe0ff */
[----:B------:R-:W-:-:S04]  /*17f0*/  LOP3.LUT R12, R21, UR25, RZ, 0xfc, !PT ;  /* 0x00000019150c7c12 */ /* 0x000fc8000f8efcff */
[----:B------:R-:W-:-:S13]  /*1800*/  ISETP.NE.U32.AND P0, PT, R12, RZ, PT ;  /* 0x000000ff0c00720c */ /* 0x000fda0003f05070 */
[----:B------:R-:W-:Y:S05]  /*1810*/  @P0 BRA `(.L_x_28) ;  /* 0x00000000004c0947 */ /* 0x000fea0003800000 */
[----:B------:R-:W0:Y:S01]  /*1820*/  I2F.U32.RP R12, UR26 ;  /* 0x0000001a000c7d06 */ /* 0x000e220008209000 */
[----:B------:R-:W-:Y:S01]  /*1830*/  IMAD.MOV.U32 R2, RZ, RZ, RZ ;  /* 0x000000ffff027224 */ /* 0x000fe200078e00ff */
[----:B------:R-:W-:Y:S01]  /*1840*/  ISETP.NE.U32.AND P1, PT, RZ, UR26, PT ;  /* 0x0000001aff007c0c */ /* 0x000fe2000bf25070 */
[----:B------:R-:W-:-:S05]  /*1850*/  IMAD.MOV.U32 R27, RZ, RZ, RZ ;  /* 0x000000ffff1b7224 */ /* 0x000fca00078e00ff */
[----:B0-----:R-:W0:Y:S02]  /*1860*/  MUFU.RCP R12, R12 ;  /* 0x0000000c000c7308 */ /* 0x001e240000001000 */
[----:B0-----:R-:W-:-:S06]  /*1870*/  VIADD R13, R12, 0xffffffe ;  /* 0x0ffffffe0c0d7836 */ /* 0x001fcc0000000000 */
[----:B------:R-:W0:Y:S02]  /*1880*/  F2I.FTZ.U32.TRUNC.NTZ R3, R13 ;  /* 0x0000000d00037305 */ /* 0x000e24000021f000 */
[----:B0-----:R-:W-:-:S04]  /*1890*/  IMAD.MOV R15, RZ, RZ, -R3 ;  /* 0x000000ffff0f7224 */ /* 0x001fc800078e0a03 */
[----:B------:R-:W-:-:S04]  /*18a0*/  IMAD R15, R15, UR26, RZ ;  /* 0x0000001a0f0f7c24 */ /* 0x000fc8000f8e02ff */
[----:B------:R-:W-:-:S06]  /*18b0*/  IMAD.HI.U32 R15, R3, R15, R2 ;  /* 0x0000000f030f7227 */ /* 0x000fcc00078e0002 */
[----:B------:R-:W-:-:S04]  /*18c0*/  IMAD.HI.U32 R2, R15, R24, RZ ;  /* 0x000000180f027227 */ /* 0x000fc800078e00ff */
[----:B------:R-:W-:-:S04]  /*18d0*/  IMAD.MOV R3, RZ, RZ, -R2 ;  /* 0x000000ffff037224 */ /* 0x000fc800078e0a02 */
[----:B------:R-:W-:-:S05]  /*18e0*/  IMAD R26, R3, UR26, R24 ;  /* 0x0000001a031a7c24 */ /* 0x000fca000f8e0218 */
[----:B------:R-:W-:-:S13]  /*18f0*/  ISETP.GE.U32.AND P0, PT, R26, UR26, PT ;  /* 0x0000001a1a007c0c */ /* 0x000fda000bf06070 */
[----:B------:R-:W-:-:S04]  /*1900*/  @P0 IADD3 R26, PT, PT, R26, -UR26, RZ ;  /* 0x8000001a1a1a0c10 */ /* 0x000fc8000fffe0ff */
[----:B------:R-:W-:-:S13]  /*1910*/  ISETP.GE.U32.AND P0, PT, R26, UR26, PT ;  /* 0x0000001a1a007c0c */ /* 0x000fda000bf06070 */
[----:B------:R-:W-:Y:S01]  /*1920*/  @P0 VIADD R26, R26, -UR26 ;  /* 0x8000001a1a1a0c36 */ /* 0x000fe20008000000 */
[----:B------:R-:W-:Y:S01]  /*1930*/  @!P1 LOP3.LUT R26, RZ, UR26, RZ, 0x33, !PT ;  /* 0x0000001aff1a9c12 */ /* 0x000fe2000f8e33ff */
[----:B------:R-:W-:Y:S06]  /*1940*/  BRA `(.L_x_29) ;  /* 0x0000000000087947 */ /* 0x000fec0003800000 */
.L_x_28:
[----:B------:R-:W-:-:S07]  /*1950*/  MOV R22, 0x1970 ;  /* 0x0000197000167802 */ /* 0x000fce0000000f00 */
[----:B------:R-:W-:Y:S05]  /*1960*/  CALL.REL.NOINC `($__internal_0_$__cuda_sm20_rem_u64) ;  /* 0x0000000c001c7944 */ /* 0x000fea0003c00000 */
.L_x_29:
[----:B------:R-:W-:Y:S05]  /*1970*/  BSYNC.RECONVERGENT B2 ;  /* 0x0000000000027941 */ /* 0x000fea0003800200 */
.L_x_27:
[----:B------:R-:W-:-:S05]  /*1980*/  IADD3 R3, P0, PT, R16, R26, RZ ;  /* 0x0000001a10037210 */ /* 0x000fca0007f1e0ff */
[----:B------:R-:W-:Y:S01]  /*1990*/  IMAD.X R16, R17, 0x1, R27, P0 ;  /* 0x0000000111107824 */ /* 0x000fe200000e061b */
[----:B------:R-:W-:-:S04]  /*19a0*/  ISETP.GE.U32.AND P0, PT, R3, R10, PT ;  /* 0x0000000a0300720c */ /* 0x000fc80003f06070 */
[----:B------:R-:W-:-:S04]  /*19b0*/  ISETP.GE.U32.AND.EX P0, PT, R16, R11, PT, P0 ;  /* 0x0000000b1000720c */ /* 0x000fc80003f06100 */
[----:B------:R-:W-:-:S04]  /*19c0*/  SEL R2, R10, RZ, P0 ;  /* 0x000000ff0a027207 */ /* 0x000fc80000000000 */
[----:B------:R-:W-:Y:S02]  /*19d0*/  IADD3 R2, P1, PT, -R2, R3, RZ ;  /* 0x0000000302027210 */ /* 0x000fe40007f3e1ff */
[----:B------:R-:W-:-:S05]  /*19e0*/  SEL R3, R11, RZ, P0 ;  /* 0x000000ff0b037207 */ /* 0x000fca0000000000 */
[----:B------:R-:W-:-:S07]  /*19f0*/  IMAD.X R3, R16, 0x1, ~R3, P1 ;  /* 0x0000000110037824 */ /* 0x000fce00008e0e03 */
.L_x_17:
[----:B------:R-:W-:Y:S05]  /*1a00*/  BSYNC.RECONVERGENT B1 ;  /* 0x0000000000017941 */ /* 0x000fea0003800200 */
.L_x_14:
[C---:B------:R-:W-:Y:S01]  /*1a10*/  LEA R15, R5.reuse, UR8, 0x3 ;  /* 0x00000008050f7c11 */ /* 0x040fe2000f8e18ff */
[----:B------:R-:W-:-:S04]  /*1a20*/  VIADD R5, R5, UR17 ;  /* 0x0000001105057c36 */ /* 0x000fc80008000000 */
[----:B------:R-:W0:Y:S02]  /*1a30*/  LDS.64 R12, [R15] ;  /* 0x000000000f0c7984 */ /* 0x000e240000000a00 */
[----:B0-----:R-:W-:-:S04]  /*1a40*/  IADD3 R17, P0, PT, R12, R2, RZ ;  /* 0x000000020c117210 */ /* 0x001fc80007f1e0ff */
[----:B------:R-:W-:Y:S02]  /*1a50*/  IADD3.X R12, PT, PT, R13, R3, RZ, P0, !PT ;  /* 0x000000030d0c7210 */ /* 0x000fe400007fe4ff */
[----:B--2---:R-:W-:-:S04]  /*1a60*/  ISETP.GE.U32.AND P0, PT, R17, R10, PT ;  /* 0x0000000a1100720c */ /* 0x004fc80003f06070 */
[----:B------:R-:W-:-:S04]  /*1a70*/  ISETP.GE.U32.AND.EX P0, PT, R12, R11, PT, P0 ;  /* 0x0000000b0c00720c */ /* 0x000fc80003f06100 */
[----:B------:R-:W-:Y:S02]  /*1a80*/  SEL R2, R10, RZ, P0 ;  /* 0x000000ff0a027207 */ /* 0x000fe40000000000 */
[----:B------:R-:W-:Y:S02]  /*1a90*/  SEL R3, R11, RZ, P0 ;  /* 0x000000ff0b037207 */ /* 0x000fe40000000000 */
[----:B------:R-:W-:-:S05]  /*1aa0*/  IADD3 R2, P0, PT, -R2, R17, RZ ;  /* 0x0000001102027210 */ /* 0x000fca0007f1e1ff */
[----:B------:R-:W-:Y:S01]  /*1ab0*/  IMAD.X R3, R12, 0x1, ~R3, P0 ;  /* 0x000000010c037824 */ /* 0x000fe200000e0e03 */
[----:B------:R-:W-:-:S04]  /*1ac0*/  ISETP.GE.U32.AND P0, PT, R5, UR24, PT ;  /* 0x0000001805007c0c */ /* 0x000fc8000bf06070 */
[----:B------:R0:W-:Y:S09]  /*1ad0*/  STS.64 [R15], R2 ;  /* 0x000000020f007388 */ /* 0x0001f20000000a00 */
[----:B------:R-:W-:Y:S05]  /*1ae0*/  @!P0 BRA `(.L_x_30) ;  /* 0xfffffff000c48947 */ /* 0x000fea000383ffff */
.L_x_13:
[----:B------:R-:W-:Y:S05]  /*1af0*/  BSYNC.RECONVERGENT B0 ;  /* 0x0000000000007941 */ /* 0x000fea0003800200 */
.L_x_12:
[----:B------:R-:W1:Y:S01]  /*1b00*/  LDCU UR5, c[0x0][0x3e4] ;  /* 0x00007c80ff0577ac */ /* 0x000e620008000800 */
[----:B------:R-:W-:Y:S01]  /*1b10*/  VIADD R6, R6, 0x1 ;  /* 0x0000000106067836 */ /* 0x000fe20000000000 */
[----:B------:R-:W-:Y:S04]  /*1b20*/  BAR.SYNC.DEFER_BLOCKING 0x0 ;  /* 0x0000000000007b1d */ /* 0x000fe80000010000 */
[----:B-1----:R-:W-:-:S13]  /*1b30*/  ISETP.NE.AND P0, PT, R6, UR5, PT ;  /* 0x0000000506007c0c */ /* 0x002fda000bf05270 */
[----:B------:R-:W-:Y:S05]  /*1b40*/  @P0 BRA `(.L_x_31) ;  /* 0xffffffe400d80947 */ /* 0x000fea000383ffff */
.L_x_3:
[----:B------:R-:W1:Y:S01]  /*1b50*/  LDCU UR5, c[0x0][0x3e0] ;  /* 0x00007c00ff0577ac */ /* 0x000e620008000800 */
[----:B------:R-:W-:Y:S02]  /*1b60*/  UIADD3 UR4, UPT, UPT, UR4, 0x1, URZ ;  /* 0x0000000104047890 */ /* 0x000fe4000fffe0ff */
[----:B-1----:R-:W-:-:S04]  /*1b70*/  UIADD3 UR5, UPT, UPT, UR5, 0x1, URZ ;  /* 0x0000000105057890 */ /* 0x002fc8000fffe0ff */
[----:B------:R-:W-:-:S04]  /*1b80*/  UISETP.LT.U32.AND UP0, UPT, UR5, 0x1, UPT ;  /* 0x000000010500788c */ /* 0x000fc8000bf01070 */
[----:B------:R-:W-:-:S04]  /*1b90*/  USEL UR5, UR5, 0x1, !UP0 ;  /* 0x0000000105057887 */ /* 0x000fc8000c000000 */
[----:B------:R-:W-:-:S09]  /*1ba0*/  UISETP.NE.AND UP0, UPT, UR4, UR5, UPT ;  /* 0x000000050400728c */ /* 0x000fd2000bf05270 */
[----:B------:R-:W-:Y:S05]  /*1bb0*/  BRA.U UP0, `(.L_x_32) ;  /* 0xffffffe5009c7547 */ /* 0x000fea000b83ffff */
[----:B------:R-:W1:Y:S02]  /*1bc0*/  LDCU UR4, c[0x0][0x3dc] ;  /* 0x00007b80ff0477ac */ /* 0x000e640008000800 */
[----:B-1----:R-:W-:-:S09]  /*1bd0*/  UISETP.NE.AND UP0, UPT, UR4, URZ, UPT ;  /* 0x000000ff0400728c */ /* 0x002fd2000bf05270 */
[----:B------:R-:W-:Y:S05]  /*1be0*/  BRA.U !UP0, `(.L_x_33) ;  /* 0x00000005089c7547 */ /* 0x000fea000b800000 */
[----:B------:R-:W1:Y:S01]  /*1bf0*/  I2F.U32.RP R0, UR17 ;  /* 0x0000001100007d06 */ /* 0x000e620008209000 */
[----:B------:R-:W-:Y:S01]  /*1c00*/  UMOV UR4, URZ ;  /* 0x000000ff00047c82 */ /* 0x000fe20008000000 */
[----:B------:R-:W-:Y:S02]  /*1c10*/  UIADD3 UR12, UPT, UPT, UR17, -0x1, UR18 ;  /* 0xffffffff110c7890 */ /* 0x000fe4000fffe012 */
[----:B------:R-:W-:-:S04]  /*1c20*/  UISETP.NE.U32.AND UP2, UPT, UR17, URZ, UPT ;  /* 0x000000ff1100728c */ /* 0x000fc8000bf45070 */
[----:B-1----:R-:W0:Y:S02]  /*1c30*/  MUFU.RCP R0, R0 ;  /* 0x0000000000007308 */ /* 0x002e240000001000 */
        /* <DEDUP_REMOVED lines=17> */
[----:B------:R-:W-:-:S04]  /*1d50*/  USEL UR5, UR5, 0x1, !UP0 ;  /* 0x0000000105057887 */ /* 0x000fc8000c000000 */
[----:B------:R-:W-:-:S12]  /*1d60*/  UIADD3 UR5, UPT, UPT, -UR5, URZ, URZ ;  /* 0x000000ff05057290 */ /* 0x000fd8000fffe1ff */
.L_x_37:
[----:B------:R-:W-:Y:S01]  /*1d70*/  UISETP.GT.U32.AND UP0, UPT, UR17, UR12, UPT ;  /* 0x0000000c1100728c */ /* 0x000fe2000bf04070 */
[----:B------:R-:W-:Y:S01]  /*1d80*/  UMOV UR10, UR4 ;  /* 0x00000004000a7c82 */ /* 0x000fe20008000000 */
[----:B------:R-:W-:-:S07]  /*1d90*/  UIADD3 UR4, UPT, UPT, UR4, 0x1, URZ ;  /* 0x0000000104047890 */ /* 0x000fce000fffe0ff */
[----:B0123--:R-:W-:Y:S05]  /*1da0*/  BRA.U UP0, `(.L_x_34) ;  /* 0x00000005001c7547 */ /* 0x00ffea000b800000 */
[----:B------:R-:W0:Y:S01]  /*1db0*/  LDC.64 R4, c[0x0][0x3b0] ;  /* 0x0000ec00ff047b82 */ /* 0x000e220000000a00 */
[----:B------:R-:W1:Y:S01]  /*1dc0*/  LDCU UR11, c[0x0][0x3d8] ;  /* 0x00007b00ff0b77ac */ /* 0x000e620008000800 */
[----:B------:R-:W-:Y:S01]  /*1dd0*/  BSSY.RECONVERGENT B0, `(.L_x_34) ;  /* 0x0000044000007945 */ /* 0x000fe20003800200 */
[----:B------:R-:W-:Y:S01]  /*1de0*/  MOV R0, R20 ;  /* 0x0000001400007202 */ /* 0x000fe20000000f00 */
[----:B------:R-:W-:Y:S01]  /*1df0*/  IMAD.U32 R2, RZ, RZ, UR5 ;  /* 0x00000005ff027e24 */ /* 0x000fe2000f8e00ff */
[----:B------:R-:W-:Y:S01]  /*1e00*/  UMOV UR6, 0xffffffff ;  /* 0xffffffff00067882 */ /* 0x000fe20000000000 */
[----:B------:R-:W-:Y:S01]  /*1e10*/  UMOV UR7, 0x2 ;  /* 0x0000000200077882 */ /* 0x000fe20000000000 */
[----:B------:R-:W-:Y:S01]  /*1e20*/  UMOV UR9, 0x8 ;  /* 0x0000000800097882 */ /* 0x000fe20000000000 */
[----:B------:R-:W2:Y:S01]  /*1e30*/  LDC.64 R6, c[0x0][0x3b8] ;  /* 0x0000ee00ff067b82 */ /* 0x000ea20000000a00 */
[----:B------:R-:W-:Y:S02]  /*1e40*/  USHF.L.U32 UR6, UR6, UR10, URZ ;  /* 0x0000000a06067299 */ /* 0x000fe400080006ff */
[----:B------:R-:W-:-:S02]  /*1e50*/  USHF.L.U32 UR7, UR7, UR10, URZ ;  /* 0x0000000a07077299 */ /* 0x000fc400080006ff */
[----:B------:R-:W-:-:S03]  /*1e60*/  USHF.L.U32 UR9, UR9, UR10, URZ ;  /* 0x0000000a09097299 */ /* 0x000fc600080006ff */
[----:B------:R-:W3:Y:S01]  /*1e70*/  LDC.64 R10, c[0x0][0x3c0] ;  /* 0x0000f000ff0a7b82 */ /* 0x000ee20000000a00 */
[----:B-1----:R-:W-:-:S12]  /*1e80*/  USHF.R.U32.HI UR11, URZ, UR4, UR11 ;  /* 0x00000004ff0b7299 */ /* 0x002fd8000801160b */
.L_x_36:
[----:B------:R-:W-:-:S13]  /*1e90*/  ISETP.GE.U32.AND P0, PT, R0, UR18, PT ;  /* 0x0000001200007c0c */ /* 0x000fda000bf06070 */
[----:B-1----:R-:W-:Y:S05]  /*1ea0*/  @P0 BRA `(.L_x_35) ;  /* 0x0000000000d80947 */ /* 0x002fea0003800000 */
[----:B------:R-:W-:-:S05]  /*1eb0*/  SHF.R.U32.HI R3, RZ, UR10, R0 ;  /* 0x0000000aff037c19 */ /* 0x000fca0008011600 */
[----:B------:R-:W-:-:S04]  /*1ec0*/  VIADD R17, R3, UR11 ;  /* 0x0000000b03117c36 */ /* 0x000fc80008000000 */
[----:B--2---:R-:W-:-:S06]  /*1ed0*/  IMAD.WIDE.U32 R18, R17, 0x8, R6 ;  /* 0x0000000811127825 */ /* 0x004fcc00078e0006 */
[----:B------:R-:W2:Y:S01]  /*1ee0*/  LDG.E.64.CONSTANT R18, desc[UR14][R18.64] ;  /* 0x0000000e12127981 */ /* 0x000ea2000c1e9b00 */
[----:B0-----:R-:W-:-:S06]  /*1ef0*/  IMAD.WIDE.U32 R16, R17, 0x8, R4 ;  /* 0x0000000811107825 */ /* 0x001fcc00078e0004 */
[----:B------:R-:W4:Y:S01]  /*1f00*/  LDG.E.64.CONSTANT R16, desc[UR14][R16.64] ;  /* 0x0000000e10107981 */ /* 0x000f22000c1e9b00 */
[----:B------:R-:W-:Y:S01]  /*1f10*/  LOP3.LUT R12, R0, UR6, RZ, 0x30, !PT ;  /* 0x00000006000c7c12 */ /* 0x000fe2000f8e30ff */
[----:B------:R-:W-:Y:S02]  /*1f20*/  VIADD R2, R2, 0x1 ;  /* 0x0000000102027836 */ /* 0x000fe40000000000 */
[----:B------:R-:W-:Y:S02]  /*1f30*/  VIADD R0, R0, UR17 ;  /* 0x0000001100007c36 */ /* 0x000fe40008000000 */
[----:B------:R-:W-:-:S05]  /*1f40*/  IMAD R9, R3, UR7, R12 ;  /* 0x0000000703097c24 */ /* 0x000fca000f8e020c */
[----:B------:R-:W-:-:S05]  /*1f50*/  LEA R9, R9, UR8, 0x3 ;  /* 0x0000000809097c11 */ /* 0x000fca000f8e18ff */
[----:B------:R-:W-:Y:S04]  /*1f60*/  LDS.64 R14, [R9] ;  /* 0x00000000090e7984 */ /* 0x000fe80000000a00 */
[----:B------:R-:W0:Y:S02]  /*1f70*/  LDS.64 R12, [R9+UR9] ;  /* 0x00000009090c7984 */ /* 0x000e240008000a00 */
[----:B0-----:R-:W-:-:S04]  /*1f80*/  ISETP.GE.U32.AND P0, PT, R14, R12, PT ;  /* 0x0000000c0e00720c */ /* 0x001fc80003f06070 */
[----:B------:R-:W-:-:S04]  /*1f90*/  ISETP.GE.U32.AND.EX P0, PT, R15, R13, PT, P0 ;  /* 0x0000000d0f00720c */ /* 0x000fc80003f06100 */
[----:B---3--:R-:W-:Y:S02]  /*1fa0*/  SEL R21, R10, RZ, !P0 ;  /* 0x000000ff0a157207 */ /* 0x008fe40004000000 */
[----:B------:R-:W-:Y:S02]  /*1fb0*/  SEL R3, R11, RZ, !P0 ;  /* 0x000000ff0b037207 */ /* 0x000fe40004000000 */
[----:B------:R-:W-:-:S04]  /*1fc0*/  IADD3 R21, P0, P1, R21, R14, -R12 ;  /* 0x0000000e15157210 */ /* 0x000fc8000791e80c */
[----:B------:R-:W-:-:S05]  /*1fd0*/  IADD3.X R3, PT, PT, R3, R15, ~R13, P0, P1 ;  /* 0x0000000f03037210 */ /* 0x000fca00007e2c0d */
[----:B--2---:R-:W-:-:S04]  /*1fe0*/  IMAD.WIDE.U32 R22, R3, R18, RZ ;  /* 0x0000001203167225 */ /* 0x004fc800078e00ff */
[----:B------:R-:W-:-:S04]  /*1ff0*/  IMAD.WIDE.U32 R24, R21, R18, RZ ;  /* 0x0000001215187225 */ /* 0x000fc800078e00ff */
[----:B------:R-:W-:-:S04]  /*2000*/  IMAD.WIDE.U32 R22, P0, R19, R21, R22 ;  /* 0x0000001513167225 */ /* 0x000fc80007800016 */
[----:B------:R-:W-:Y:S01]  /*2010*/  IMAD.MOV.U32 R24, RZ, RZ, R23 ;  /* 0x000000ffff187224 */ /* 0x000fe200078e0017 */
[----:B------:R-:W-:Y:S01]  /*2020*/  IADD3 RZ, P1, PT, R25, R22, RZ ;  /* 0x0000001619ff7210 */ /* 0x000fe20007f3e0ff */
[----:B------:R-:W-:-:S04]  /*2030*/  IMAD.X R25, RZ, RZ, RZ, P0 ;  /* 0x000000ffff197224 */ /* 0x000fc800000e06ff */
[----:B------:R-:W-:-:S04]  /*2040*/  IMAD.WIDE.U32.X R24, R19, R3, R24, P1 ;  /* 0x0000000313187225 */ /* 0x000fc800008e0418 */
[-C--:B------:R-:W-:Y:S02]  /*2050*/  IMAD R22, R25, R10.reuse, RZ ;  /* 0x0000000a19167224 */ /* 0x080fe400078e02ff */
[----:B------:R-:W-:-:S04]  /*2060*/  IMAD.WIDE.U32 R18, R24, R10, RZ ;  /* 0x0000000a18127225 */ /* 0x000fc800078e00ff */
[----:B------:R-:W-:Y:S01]  /*2070*/  IMAD R25, R24, R11, R22 ;  /* 0x0000000b18197224 */ /* 0x000fe200078e0216 */
[----:B------:R-:W-:Y:S01]  /*2080*/  IADD3 R18, P0, PT, RZ, -R18, RZ ;  /* 0x80000012ff127210 */ /* 0x000fe20007f1e0ff */
[----:B----4-:R-:W-:-:S03]  /*2090*/  IMAD R22, R3, R16, RZ ;  /* 0x0000001003167224 */ /* 0x010fc600078e02ff */
[----:B------:R-:W-:Y:S01]  /*20a0*/  IADD3 R19, PT, PT, R19, R25, RZ ;  /* 0x0000001913137210 */ /* 0x000fe20007ffe0ff */
[----:B------:R-:W-:-:S04]  /*20b0*/  IMAD R17, R17, R21, R22 ;  /* 0x0000001511117224 */ /* 0x000fc800078e0216 */
[----:B------:R-:W-:Y:S01]  /*20c0*/  IMAD.X R19, RZ, RZ, ~R19, P0 ;  /* 0x000000ffff137224 */ /* 0x000fe200000e0e13 */
[----:B------:R-:W-:Y:S01]  /*20d0*/  IADD3 R3, P0, PT, R14, R12, RZ ;  /* 0x0000000c0e037210 */ /* 0x000fe20007f1e0ff */
[----:B------:R-:W-:-:S04]  /*20e0*/  IMAD.WIDE.U32 R18, R16, R21, R18 ;  /* 0x0000001510127225 */ /* 0x000fc800078e0012 */
[----:B------:R-:W-:Y:S01]  /*20f0*/  IMAD.X R16, R15, 0x1, R13, P0 ;  /* 0x000000010f107824 */ /* 0x000fe200000e060d */
[-C--:B------:R-:W-:Y:S01]  /*2100*/  ISETP.GE.U32.AND P0, PT, R3, R10.reuse, PT ;  /* 0x0000000a0300720c */ /* 0x080fe20003f06070 */
[----:B------:R-:W-:Y:S01]  /*2110*/  IMAD.IADD R14, R19, 0x1, R17 ;  /* 0x00000001130e7824 */ /* 0x000fe200078e0211 */
[----:B------:R-:W-:Y:S02]  /*2120*/  ISETP.GE.U32.AND P1, PT, R18, R10, PT ;  /* 0x0000000a1200720c */ /* 0x000fe40003f26070 */
[-C--:B------:R-:W-:Y:S02]  /*2130*/  ISETP.GE.U32.AND.EX P0, PT, R16, R11.reuse, PT, P0 ;  /* 0x0000000b1000720c */ /* 0x080fe40003f06100 */
[----:B------:R-:W-:Y:S02]  /*2140*/  ISETP.GE.U32.AND.EX P1, PT, R14, R11, PT, P1 ;  /* 0x0000000b0e00720c */ /* 0x000fe40003f26110 */
[C---:B------:R-:W-:Y:S02]  /*2150*/  SEL R12, R10.reuse, RZ, P0 ;  /* 0x000000ff0a0c7207 */ /* 0x040fe40000000000 */
[----:B------:R-:W-:-:S02]  /*2160*/  SEL R19, R10, RZ, P1 ;  /* 0x000000ff0a137207 */ /* 0x000fc40000800000 */
[----:B------:R-:W-:Y:S02]  /*2170*/  SEL R13, R11, RZ, P0 ;  /* 0x000000ff0b0d7207 */ /* 0x000fe40000000000 */
[----:B------:R-:W-:Y:S02]  /*2180*/  IADD3 R12, P0, PT, -R12, R3, RZ ;  /* 0x000000030c0c7210 */ /* 0x000fe40007f1e1ff */
[----:B------:R-:W-:Y:S02]  /*2190*/  IADD3 R18, P2, PT, -R19, R18, RZ ;  /* 0x0000001213127210 */ /* 0x000fe40007f5e1ff */
[----:B------:R-:W-:Y:S01]  /*21a0*/  SEL R3, R11, RZ, P1 ;  /* 0x000000ff0b037207 */ /* 0x000fe20000800000 */
[----:B------:R-:W-:Y:S01]  /*21b0*/  IMAD.X R13, R16, 0x1, ~R13, P0 ;  /* 0x00000001100d7824 */ /* 0x000fe200000e0e0d */
[----:B------:R-:W-:Y:S02]  /*21c0*/  ISETP.NE.AND P0, PT, R2, RZ, PT ;  /* 0x000000ff0200720c */ /* 0x000fe40003f05270 */
[----:B------:R-:W-:-:S02]  /*21d0*/  IADD3.X R19, PT, PT, ~R3, R14, RZ, P2, !PT ;  /* 0x0000000e03137210 */ /* 0x000fc400017fe5ff */
[----:B------:R1:W-:Y:S04]  /*21e0*/  STS.64 [R9], R12 ;  /* 0x0000000c09007388 */ /* 0x0003e80000000a00 */
[----:B------:R1:W-:Y:S05]  /*21f0*/  STS.64 [R9+UR9], R18 ;  /* 0x0000001209007988 */ /* 0x0003ea0008000a09 */
[----:B------:R-:W-:Y:S05]  /*2200*/  @P0 BRA `(.L_x_36) ;  /* 0xfffffffc00200947 */ /* 0x000fea000383ffff */
.L_x_35:
[----:B------:R-:W-:Y:S05]  /*2210*/  BSYNC.RECONVERGENT B0 ;  /* 0x0000000000007941 */ /* 0x000fea0003800200 */
.L_x_34:
[----:B------:R-:W4:Y:S02]  /*2220*/  LDCU UR6, c[0x0][0x3dc] ;  /* 0x00007b80ff0677ac */ /* 0x000f240008000800 */
[----:B----4-:R-:W-:Y:S01]  /*2230*/  UISETP.NE.AND UP0, UPT, UR4, UR6, UPT ;  /* 0x000000060400728c */ /* 0x010fe2000bf05270 */
[----:B------:R-:W-:Y:S08]  /*2240*/  BAR.SYNC.DEFER_BLOCKING 0x0 ;  /* 0x0000000000007b1d */ /* 0x000ff00000010000 */
[----:B------:R-:W-:Y:S05]  /*2250*/  BRA.U UP0, `(.L_x_37) ;  /* 0xfffffff900c47547 */ /* 0x000fea000b83ffff */
.L_x_33:
[----:B-1----:R-:W1:Y:S01]  /*2260*/  LDC R9, c[0x0][0x3d8] ;  /* 0x0000f600ff097b82 */ /* 0x002e620000000800 */
[----:B------:R-:W4:Y:S01]  /*2270*/  LDCU.64 UR4, c[0x0][0x3d0] ;  /* 0x00007a00ff0477ac */ /* 0x000f220008000a00 */
[----:B------:R-:W-:Y:S01]  /*2280*/  BSSY.RECONVERGENT B0, `(.L_x_38) ;  /* 0x0000025000007945 */ /* 0x000fe20003800200 */
[CC--:B-1----:R-:W-:Y:S01]  /*2290*/  ISETP.GE.U32.AND P0, PT, R20.reuse, R9.reuse, PT ;  /* 0x000000091400720c */ /* 0x0c2fe20003f06070 */
[----:B---3--:R-:W-:Y:S01]  /*22a0*/  IMAD R11, R9, UR16, RZ ;  /* 0x00000010090b7c24 */ /* 0x008fe2000f8e02ff */
[----:B------:R-:W-:-:S11]  /*22b0*/  ISETP.GE.U32.AND P1, PT, R20, R9, PT ;  /* 0x000000091400720c */ /* 0x000fd60003f26070 */
[----:B----4-:R-:W-:Y:S05]  /*22c0*/  @P0 BRA `(.L_x_39) ;  /* 0x0000000000800947 */ /* 0x010fea0003800000 */
[----:B0-----:R-:W0:Y:S01]  /*22d0*/  LDC.64 R2, c[0x0][0x3c0] ;  /* 0x0000f000ff027b82 */ /* 0x001e220000000a00 */
[----:B------:R-:W-:-:S07]  /*22e0*/  IMAD.MOV.U32 R0, RZ, RZ, R20 ;  /* 0x000000ffff007224 */ /* 0x000fce00078e0014 */
[----:B------:R-:W1:Y:S02]  /*22f0*/  LDC.64 R4, c[0x0][0x3c8] ;  /* 0x0000f200ff047b82 */ /* 0x000e640000000a00 */
.L_x_40:
[C---:B---3--:R-:W-:Y:S01]  /*2300*/  LEA R10, R0.reuse, UR8, 0x3 ;  /* 0x00000008000a7c11 */ /* 0x048fe2000f8e18ff */
[----:B------:R-:W-:-:S04]  /*2310*/  VIADD R0, R0, UR17 ;  /* 0x0000001100007c36 */ /* 0x000fc80008000000 */
[----:B--2---:R-:W2:Y:S02]  /*2320*/  LDS.64 R6, [R10] ;  /* 0x000000000a067984 */ /* 0x004ea40000000a00 */
[----:B--2---:R-:W-:-:S04]  /*2330*/  IMAD.WIDE.U32 R12, R7, UR4, RZ ;  /* 0x00000004070c7c25 */ /* 0x004fc8000f8e00ff */
[----:B------:R-:W-:-:S04]  /*2340*/  IMAD.WIDE.U32 R14, P0, R6, UR5, R12 ;  /* 0x00000005060e7c25 */ /* 0x000fc8000f80000c */
[----:B------:R-:W-:Y:S01]  /*2350*/  IMAD.WIDE.U32 R12, R6, UR4, RZ ;  /* 0x00000004060c7c25 */ /* 0x000fe2000f8e00ff */
[----:B------:R-:W-:-:S03]  /*2360*/  IADD3.X R17, PT, PT, RZ, RZ, RZ, P0, !PT ;  /* 0x000000ffff117210 */ /* 0x000fc600007fe4ff */
[----:B------:R-:W-:Y:S01]  /*2370*/  IMAD.MOV.U32 R16, RZ, RZ, R15 ;  /* 0x000000ffff107224 */ /* 0x000fe200078e000f */
[----:B------:R-:W-:-:S05]  /*2380*/  IADD3 RZ, P0, PT, R13, R14, RZ ;  /* 0x0000000e0dff7210 */ /* 0x000fca0007f1e0ff */
[----:B------:R-:W-:-:S04]  /*2390*/  IMAD.WIDE.U32.X R12, R7, UR5, R16, P0 ;  /* 0x00000005070c7c25 */ /* 0x000fc800080e0410 */
[-C--:B0-----:R-:W-:Y:S02]  /*23a0*/  IMAD R13, R13, R2.reuse, RZ ;  /* 0x000000020d0d7224 */ /* 0x081fe400078e02ff */
[----:B------:R-:W-:-:S04]  /*23b0*/  IMAD.WIDE.U32 R14, R12, R2, RZ ;  /* 0x000000020c0e7225 */ /* 0x000fc800078e00ff */
[----:B------:R-:W-:Y:S01]  /*23c0*/  IMAD R13, R12, R3, R13 ;  /* 0x000000030c0d7224 */ /* 0x000fe200078e020d */
[----:B------:R-:W-:Y:S01]  /*23d0*/  IADD3 R12, P0, PT, RZ, -R14, RZ ;  /* 0x8000000eff0c7210 */ /* 0x000fe20007f1e0ff */
[-C--:B-1----:R-:W-:Y:S02]  /*23e0*/  IMAD R7, R7, R4.reuse, RZ ;  /* 0x0000000407077224 */ /* 0x082fe400078e02ff */
[----:B------:R-:W-:Y:S02]  /*23f0*/  IMAD.IADD R14, R15, 0x1, R13 ;  /* 0x000000010f0e7824 */ /* 0x000fe400078e020d */
[C---:B------:R-:W-:Y:S02]  /*2400*/  IMAD R7, R6.reuse, R5, R7 ;  /* 0x0000000506077224 */ /* 0x040fe400078e0207 */
[----:B------:R-:W-:Y:S02]  /*2410*/  IMAD.X R13, RZ, RZ, ~R14, P0 ;  /* 0x000000ffff0d7224 */ /* 0x000fe400000e0e0e */
[----:B------:R-:W-:-:S03]  /*2420*/  IMAD.WIDE.U32 R12, R6, R4, R12 ;  /* 0x00000004060c7225 */ /* 0x000fc600078e000c */
[----:B------:R-:W-:Y:S02]  /*2430*/  ISETP.GE.U32.AND P0, PT, R12, R2, PT ;  /* 0x000000020c00720c */ /* 0x000fe40003f06070 */
[----:B------:R-:W-:-:S04]  /*2440*/  IADD3 R7, PT, PT, R13, R7, RZ ;  /* 0x000000070d077210 */ /* 0x000fc80007ffe0ff */
[----:B------:R-:W-:-:S04]  /*2450*/  ISETP.GE.U32.AND.EX P0, PT, R7, R3, PT, P0 ;  /* 0x000000030700720c */ /* 0x000fc80003f06100 */
[----:B------:R-:W-:Y:S02]  /*2460*/  SEL R13, R2, RZ, P0 ;  /* 0x000000ff020d7207 */ /* 0x000fe40000000000 */
[----:B------:R-:W-:Y:S02]  /*2470*/  SEL R6, R3, RZ, P0 ;  /* 0x000000ff03067207 */ /* 0x000fe40000000000 */
[----:B------:R-:W-:-:S05]  /*2480*/  IADD3 R12, P0, PT, -R13, R12, RZ ;  /* 0x0000000c0d0c7210 */ /* 0x000fca0007f1e1ff */
[----:B------:R-:W-:Y:S01]  /*2490*/  IMAD.X R13, R7, 0x1, ~R6, P0 ;  /* 0x00000001070d7824 */ /* 0x000fe200000e0e06 */
[----:B------:R-:W-:-:S04]  /*24a0*/  ISETP.GE.U32.AND P0, PT, R0, R9, PT ;  /* 0x000000090000720c */ /* 0x000fc80003f06070 */
[----:B------:R3:W-:Y:S09]  /*24b0*/  STS.64 [R10], R12 ;  /* 0x0000000c0a007388 */ /* 0x0007f20000000a00 */
[----:B------:R-:W-:Y:S05]  /*24c0*/  @!P0 BRA `(.L_x_40) ;  /* 0xfffffffc008c8947 */ /* 0x000fea000383ffff */
.L_x_39:
[----:B------:R-:W-:Y:S05]  /*24d0*/  BSYNC.RECONVERGENT B0 ;  /* 0x0000000000007941 */ /* 0x000fea0003800200 */
.L_x_38:
[----:B------:R-:W-:Y:S06]  /*24e0*/  BAR.SYNC.DEFER_BLOCKING 0x0 ;  /* 0x0000000000007b1d */ /* 0x000fec0000010000 */
[----:B------:R-:W-:Y:S05]  /*24f0*/  @P1 EXIT ;  /* 0x000000000000194d */ /* 0x000fea0003800000 */
[----:B------:R-:W-:Y:S01]  /*2500*/  IADD3 R11, P0, PT, R11, R8, RZ ;  /* 0x000000080b0b7210 */ /* 0x000fe20007f1e0ff */
[----:B------:R-:W1:Y:S04]  /*2510*/  LDCU.64 UR4, c[0x0][0x380] ;  /* 0x00007000ff0477ac */ /* 0x000e680008000a00 */
[----:B--2---:R-:W-:-:S08]  /*2520*/  IMAD.X R6, RZ, RZ, RZ, P0 ;  /* 0x000000ffff067224 */ /* 0x004fd000000e06ff */
.L_x_41:
[C---:B0-2---:R-:W-:Y:S02]  /*2530*/  LEA R2, R20.reuse, UR8, 0x3 ;  /* 0x0000000814027c11 */ /* 0x045fe4000f8e18ff */
[C---:B------:R-:W-:Y:S01]  /*2540*/  IADD3 R0, P0, PT, R20.reuse, R11, RZ ;  /* 0x0000000b14007210 */ /* 0x040fe20007f1e0ff */
[----:B------:R-:W-:-:S03]  /*2550*/  VIADD R20, R20, UR17 ;  /* 0x0000001114147c36 */ /* 0x000fc60008000000 */
[----:B------:R-:W0:Y:S01]  /*2560*/  LDS.64 R2, [R2] ;  /* 0x0000000002027984 */ /* 0x000e220000000a00 */
[----:B------:R-:W-:Y:S02]  /*2570*/  IADD3.X R5, PT, PT, RZ, R6, RZ, P0, !PT ;  /* 0x00000006ff057210 */ /* 0x000fe400007fe4ff */
[----:B-1----:R-:W-:-:S04]  /*2580*/  LEA R4, P0, R0, UR4, 0x3 ;  /* 0x0000000400047c11 */ /* 0x002fc8000f8018ff */
[----:B------:R-:W-:Y:S02]  /*2590*/  LEA.HI.X R5, R0, UR5, R5, 0x3, P0 ;  /* 0x0000000500057c11 */ /* 0x000fe400080f1c05 */
[----:B------:R-:W-:-:S03]  /*25a0*/  ISETP.GE.U32.AND P0, PT, R20, R9, PT ;  /* 0x000000091400720c */ /* 0x000fc60003f06070 */
[----:B0-----:R2:W-:Y:S10]  /*25b0*/  STG.E.64 desc[UR14][R4.64], R2 ;  /* 0x0000000204007986 */ /* 0x0015f4000c101b0e */
[----:B------:R-:W-:Y:S05]  /*25c0*/  @!P0 BRA `(.L_x_41) ;  /* 0xfffffffc00d88947 */ /* 0x000fea000383ffff */
[----:B------:R-:W-:Y:S05]  /*25d0*/  EXIT ;  /* 0x000000000000794d */ /* 0x000fea0003800000 */
        .weak           $__internal_0_$__cuda_sm20_rem_u64
        .type           $__internal_0_$__cuda_sm20_rem_u64,@function
        .size           $__internal_0_$__cuda_sm20_rem_u64,(.L_x_131 - $__internal_0_$__cuda_sm20_rem_u64)
$__internal_0_$__cuda_sm20_rem_u64:
[----:B------:R-:W0:Y:S01]  /*25e0*/  I2F.U64.RP R25, R2 ;  /* 0x0000000200197312 */ /* 0x000e220000309000 */
[----:B------:R-:W1:Y:S01]  /*25f0*/  LDCU.64 UR22, c[0x0][0x3c0] ;  /* 0x00007800ff1677ac */ /* 0x000e620008000a00 */
[----:B------:R-:W2:Y:S06]  /*2600*/  LDCU UR19, c[0x0][0x3c0] ;  /* 0x00007800ff1377ac */ /* 0x000eac0008000800 */
[----:B0-----:R-:W0:Y:S02]  /*2610*/  MUFU.RCP R25, R25 ;  /* 0x0000001900197308 */ /* 0x001e240000001000 */
[----:B0-----:R-:W-:-:S06]  /*2620*/  VIADD R18, R25, 0x1ffffffe ;  /* 0x1ffffffe19127836 */ /* 0x001fcc0000000000 */
[----:B------:R-:W0:Y:S02]  /*2630*/  F2I.U64.TRUNC R18, R18 ;  /* 0x0000001200127311 */ /* 0x000e24000020d800 */
[----:B0-----:R-:W-:Y:S02]  /*2640*/  R2UR UR6, R18 ;  /* 0x00000000120672ca */ /* 0x001fe400000e0000 */
[----:B------:R-:W-:Y:S01]  /*2650*/  R2UR UR7, R19 ;  /* 0x00000000130772ca */ /* 0x000fe200000e0000 */
[----:B------:R-:W-:-:S10]  /*2660*/  IMAD.MOV.U32 R19, RZ, RZ, RZ ;  /* 0x000000ffff137224 */ /* 0x000fd400078e00ff */
[----:B-1----:R-:W-:-:S04]  /*2670*/  UIMAD.WIDE.U32 UR10, UR6, UR22, URZ ;  /* 0x00000016060a72a5 */ /* 0x002fc8000f8e00ff */
[----:B------:R-:W-:Y:S02]  /*2680*/  UIADD3 UR9, UP0, UPT, URZ, -UR10, URZ ;  /* 0x8000000aff097290 */ /* 0x000fe4000ff1e0ff */
[----:B------:R-:W-:Y:S02]  /*2690*/  UIMAD UR5, UR6, UR23, UR11 ;  /* 0x00000017060572a4 */ /* 0x000fe4000f8e020b */
[----:B------:R-:W-:Y:S02]  /*26a0*/  UIMAD.WIDE.U32 UR10, UR6, UR9, URZ ;  /* 0x00000009060a72a5 */ /* 0x000fe4000f8e00ff */
[----:B--2---:R-:W-:-:S04]  /*26b0*/  UIMAD UR5, UR7, UR19, UR5 ;  /* 0x00000013070572a4 */ /* 0x004fc8000f8e0205 */
[----:B------:R-:W-:Y:S01]  /*26c0*/  UIADD3.X UR5, UPT, UPT, URZ, ~UR5, URZ, UP0, !UPT ;  /* 0x80000005ff057290 */ /* 0x000fe200087fe4ff */
[----:B------:R-:W-:Y:S01]  /*26d0*/  UMOV UR10, UR11 ;  /* 0x0000000b000a7c82 */ /* 0x000fe20008000000 */
[----:B------:R-:W-:Y:S02]  /*26e0*/  UMOV UR11, UR6 ;  /* 0x00000006000b7c82 */ /* 0x000fe40008000000 */
[----:B------:R-:W-:Y:S02]  /*26f0*/  UIMAD.WIDE.U32 UR12, UR7, UR5, URZ ;  /* 0x00000005070c72a5 */ /* 0x000fe4000f8e00ff */
[----:B------:R-:W-:Y:S02]  /*2700*/  UIMAD.WIDE.U32 UR10, UP0, UR6, UR5, UR10 ;  /* 0x00000005060a72a5 */ /* 0x000fe4000f80000a */
[----:B------:R-:W-:Y:S02]  /*2710*/  UIMAD UR5, UR7, UR5, URZ ;  /* 0x00000005070572a4 */ /* 0x000fe4000f8e02ff */
[----:B------:R-:W-:-:S04]  /*2720*/  UIMAD.WIDE.U32 UR10, UP1, UR7, UR9, UR10 ;  /* 0x00000009070a72a5 */ /* 0x000fc8000f82000a */
[----:B------:R-:W-:Y:S02]  /*2730*/  UIADD3 UR11, UP2, UPT, UR5, UR11, URZ ;  /* 0x0000000b050b7290 */ /* 0x000fe4000ff5e0ff */
[----:B------:R-:W-:Y:S02]  /*2740*/  UIADD3.X UR5, UPT, UPT, UR13, UR7, URZ, UP0, !UPT ;  /* 0x000000070d057290 */ /* 0x000fe400087fe4ff */
[----:B------:R-:W-:Y:S02]  /*2750*/  UIMAD.WIDE.U32 UR6, UR11, UR22, URZ ;  /* 0x000000160b0672a5 */ /* 0x000fe4000f8e00ff */
[----:B------:R-:W-:Y:S02]  /*2760*/  UIADD3.X UR5, UPT, UPT, URZ, URZ, UR5, UP2, UP1 ;  /* 0x000000ffff057290 */ /* 0x000fe400097e2405 */
[----:B------:R-:W-:Y:S02]  /*2770*/  UIADD3 UR6, UP0, UPT, URZ, -UR6, URZ ;  /* 0x80000006ff067290 */ /* 0x000fe4000ff1e0ff */
[----:B------:R-:W-:-:S02]  /*2780*/  UIMAD UR7, UR11, UR23, UR7 ;  /* 0x000000170b0772a4 */ /* 0x000fc4000f8e0207 */
[----:B------:R-:W-:Y:S02]  /*2790*/  UIMAD.WIDE.U32 UR12, UR11, UR6, URZ ;  /* 0x000000060b0c72a5 */ /* 0x000fe4000f8e00ff */
[----:B------:R-:W-:-:S04]  /*27a0*/  UIMAD UR7, UR5, UR19, UR7 ;  /* 0x00000013050772a4 */ /* 0x000fc8000f8e0207 */
[----:B------:R-:W-:Y:S01]  /*27b0*/  UIADD3.X UR7, UPT, UPT, URZ, ~UR7, URZ, UP0, !UPT ;  /* 0x80000007ff077290 */ /* 0x000fe200087fe4ff */
[----:B------:R-:W-:-:S03]  /*27c0*/  UMOV UR10, UR13 ;  /* 0x0000000d000a7c82 */ /* 0x000fc60008000000 */
[----:B------:R-:W-:Y:S02]  /*27d0*/  UIMAD.WIDE.U32 UR10, UP0, UR11, UR7, UR10 ;  /* 0x000000070b0a72a5 */ /* 0x000fe4000f80000a */
[----:B------:R-:W-:Y:S02]  /*27e0*/  UIMAD UR9, UR5, UR7, URZ ;  /* 0x00000007050972a4 */ /* 0x000fe4000f8e02ff */
[----:B------:R-:W-:Y:S02]  /*27f0*/  UIMAD.WIDE.U32 UR10, UP1, UR5, UR6, UR10 ;  /* 0x00000006050a72a5 */ /* 0x000fe4000f82000a */
[----:B------:R-:W-:Y:S02]  /*2800*/  UIMAD.WIDE.U32 UR6, UR5, UR7, URZ ;  /* 0x00000007050672a5 */ /* 0x000fe4000f8e00ff */
[----:B------:R-:W-:Y:S02]  /*2810*/  UIADD3 UR9, UP2, UPT, UR9, UR11, URZ ;  /* 0x0000000b09097290 */ /* 0x000fe4000ff5e0ff */
[----:B------:R-:W-:-:S04]  /*2820*/  UIADD3.X UR5, UPT, UPT, UR7, UR5, URZ, UP0, !UPT ;  /* 0x0000000507057290 */ /* 0x000fc800087fe4ff */
[----:B------:R-:W-:Y:S01]  /*2830*/  IMAD.HI.U32 R18, R24, UR9, RZ ;  /* 0x0000000918127c27 */ /* 0x000fe2000f8e00ff */
[----:B------:R-:W-:-:S03]  /*2840*/  UIADD3.X UR5, UPT, UPT, URZ, URZ, UR5, UP2, UP1 ;  /* 0x000000ffff057290 */ /* 0x000fc600097e2405 */
[----:B------:R-:W-:-:S04]  /*2850*/  IMAD.WIDE.U32 R18, R21, UR9, R18 ;  /* 0x0000000915127c25 */ /* 0x000fc8000f8e0012 */
[----:B------:R-:W-:Y:S02]  /*2860*/  IMAD R27, R21, UR5, RZ ;  /* 0x00000005151b7c24 */ /* 0x000fe4000f8e02ff */
[----:B------:R-:W-:-:S04]  /*2870*/  IMAD.HI.U32 R18, P0, R24, UR5, R18 ;  /* 0x0000000518127c27 */ /* 0x000fc8000f800012 */
[----:B------:R-:W-:Y:S01]  /*2880*/  IMAD.HI.U32 R25, R21, UR5, RZ ;  /* 0x0000000515197c27 */ /* 0x000fe2000f8e00ff */
[----:B------:R-:W-:-:S04]  /*2890*/  IADD3 R27, P1, PT, R27, R18, RZ ;  /* 0x000000121b1b7210 */ /* 0x000fc80007f3e0ff */
[----:B------:R-:W-:Y:S01]  /*28a0*/  IADD3.X R25, PT, PT, R25, RZ, RZ, P0, !PT ;  /* 0x000000ff19197210 */ /* 0x000fe200007fe4ff */
[----:B------:R-:W-:-:S04]  /*28b0*/  IMAD.WIDE.U32 R18, R27, R2, RZ ;  /* 0x000000021b127225 */ /* 0x000fc800078e00ff */
[----:B------:R-:W-:Y:S02]  /*28c0*/  IMAD.X R25, RZ, RZ, R25, P1 ;  /* 0x000000ffff197224 */ /* 0x000fe400008e0619 */
[----:B------:R-:W-:Y:S01]  /*28d0*/  IMAD R27, R27, R3, R19 ;  /* 0x000000031b1b7224 */ /* 0x000fe200078e0213 */
[----:B------:R-:W-:-:S03]  /*28e0*/  IADD3 R19, P1, PT, -R18, R24, RZ ;  /* 0x0000001812137210 */ /* 0x000fc60007f3e1ff */
[-C--:B------:R-:W-:Y:S01]  /*28f0*/  IMAD R18, R25, R2.reuse, R27 ;  /* 0x0000000219127224 */ /* 0x080fe200078e021b */
[----:B------:R-:W-:-:S03]  /*2900*/  ISETP.GE.U32.AND P0, PT, R19, R2, PT ;  /* 0x000000021300720c */ /* 0x000fc60003f06070 */
[----:B------:R-:W-:Y:S01]  /*2910*/  IMAD.X R24, R21, 0x1, ~R18, P1 ;  /* 0x0000000115187824 */ /* 0x000fe200008e0e12 */
[----:B------:R-:W-:-:S04]  /*2920*/  IADD3 R18, P1, PT, -R2, R19, RZ ;  /* 0x0000001302127210 */ /* 0x000fc80007f3e1ff */
[C---:B------:R-:W-:Y:S01]  /*2930*/  ISETP.GE.U32.AND.EX P0, PT, R24.reuse, R3, PT, P0 ;  /* 0x000000031800720c */ /* 0x040fe20003f06100 */
[----:B------:R-:W-:Y:S01]  /*2940*/  IMAD.X R21, R24, 0x1, ~R3, P1 ;  /* 0x0000000118157824 */ /* 0x000fe200008e0e03 */
[----:B------:R-:W-:Y:S02]  /*2950*/  ISETP.NE.U32.AND P1, PT, R2, RZ, PT ;  /* 0x000000ff0200720c */ /* 0x000fe40003f25070 */
[----:B------:R-:W-:Y:S02]  /*2960*/  SEL R19, R18, R19, P0 ;  /* 0x0000001312137207 */ /* 0x000fe40000000000 */
[----:B------:R-:W-:Y:S02]  /*2970*/  SEL R18, R21, R24, P0 ;  /* 0x0000001815127207 */ /* 0x000fe40000000000 */
[----:B------:R-:W-:Y:S02]  /*2980*/  ISETP.GE.U32.AND P0, PT, R19, R2, PT ;  /* 0x000000021300720c */ /* 0x000fe40003f06070 */
[----:B------:R-:W-:-:S02]  /*2990*/  IADD3 R26, P2, PT, -R2, R19, RZ ;  /* 0x00000013021a7210 */ /* 0x000fc40007f5e1ff */
[----:B------:R-:W-:Y:S02]  /*29a0*/  ISETP.GE.U32.AND.EX P0, PT, R18, R3, PT, P0 ;  /* 0x000000031200720c */ /* 0x000fe40003f06100 */
[-C--:B------:R-:W-:Y:S02]  /*29b0*/  IADD3.X R27, PT, PT, ~R3, R18.reuse, RZ, P2, !PT ;  /* 0x00000012031b7210 */ /* 0x080fe400017fe5ff */
[----:B------:R-:W-:Y:S01]  /*29c0*/  SEL R26, R26, R19, P0 ;  /* 0x000000131a1a7207 */ /* 0x000fe20000000000 */
[----:B------:R-:W-:Y:S01]  /*29d0*/  IMAD.MOV.U32 R19, RZ, RZ, 0x0 ;  /* 0x00000000ff137424 */ /* 0x000fe200078e00ff */
[----:B------:R-:W-:Y:S01]  /*29e0*/  SEL R27, R27, R18, P0 ;  /* 0x000000121b1b7207 */ /* 0x000fe20000000000 */
[----:B------:R-:W-:Y:S01]  /*29f0*/  IMAD.MOV.U32 R18, RZ, RZ, R22 ;  /* 0x000000ffff127224 */ /* 0x000fe200078e0016 */
[----:B------:R-:W-:-:S04]  /*2a00*/  ISETP.NE.AND.EX P1, PT, R3, RZ, PT, P1 ;  /* 0x000000ff0300720c */ /* 0x000fc80003f25310 */
[----:B------:R-:W-:Y:S02]  /*2a10*/  SEL R26, R26, 0xffffffff, P1 ;  /* 0xffffffff1a1a7807 */ /* 0x000fe40000800000 */
[----:B------:R-:W-:Y:S01]  /*2a20*/  SEL R27, R27, 0xffffffff, P1 ;  /* 0xffffffff1b1b7807 */ /* 0x000fe20000800000 */
[----:B------:R-:W-:Y:S06]  /*2a30*/  RET.REL.NODEC R18 `(tfhe_external_product_batch) ;  /* 0xffffffd412707950 */ /* 0x000fec0003c3ffff */
.L_x_42:
[----:B------:R-:W-:-:S00]  /*2a40*/  BRA `(.L_x_42) ;  /* 0xfffffffc00fc7947 */ /* 0x000fc0000383ffff */
[----:B------:R-:W-:-:S00]  /*2a50*/  NOP ;  /* 0x0000000000007918 */ /* 0x000fc00000000000 */
        /* <DEDUP_REMOVED lines=10> */
.L_x_131:


//--------------------- .text.tfhe_external_product_accumulate --------------------------
	.section	.text.tfhe_external_product_accumulate,"ax",@progbits
	.align	128
        .global         tfhe_external_product_accumulate
        .type           tfhe_external_product_accumulate,@function
        .size           tfhe_external_product_accumulate,(.L_x_132 - tfhe_external_product_accumulate)
        .other          tfhe_external_product_accumulate,@"STO_CUDA_ENTRY STV_DEFAULT"
tfhe_external_product_accumulate:
.text.tfhe_external_product_accumulate:
[----:B------:R-:W-:Y:S01]  /*0000*/  LDC R1, c[0x0][0x37c] ;  /* 0x0000df00ff017b82 */ /* 0x000fe20000000800 */
[----:B------:R-:W0:Y:S01]  /*0010*/  LDCU.U8 UR4, c[0x0][0x408] ;  /* 0x00008100ff0477ac */ /* 0x000e220008000000 */
[----:B------:R-:W1:Y:S06]  /*0020*/  S2R R6, SR_TID.X ;  /* 0x0000000000067919 */ /* 0x000e6c0000002100 */
[----:B------:R-:W2:Y:S01]  /*0030*/  S2UR UR10, SR_CTAID.X ;  /* 0x00000000000a79c3 */ /* 0x000ea20000002500 */
[----:B------:R-:W3:Y:S07]  /*0040*/  LDCU.64 UR6, c[0x0][0x390] ;  /* 0x00007200ff0677ac */ /* 0x000eee0008000a00 */
[----:B------:R-:W4:Y:S01]  /*0050*/  S2UR UR18, SR_CTAID.Y ;  /* 0x00000000001279c3 */ /* 0x000f220000002600 */
[----:B0-----:R-:W-:-:S04]  /*0060*/  UPRMT UR4, UR4, 0x8880, URZ ;  /* 0x0000888004047896 */ /* 0x001fc800080000ff */
[----:B------:R-:W-:Y:S01]  /*0070*/  UISETP.NE.AND UP0, UPT, UR4, URZ, UPT ;  /* 0x000000ff0400728c */ /* 0x000fe2000bf05270 */
[----:B---3--:R-:W-:Y:S02]  /*0080*/  IMAD.U32 R10, RZ, RZ, UR6 ;  /* 0x00000006ff0a7e24 */ /* 0x008fe4000f8e00ff */
[----:B------:R-:W-:-:S06]  /*0090*/  IMAD.U32 R11, RZ, RZ, UR7 ;  /* 0x00000007ff0b7e24 */ /* 0x000fcc000f8e00ff */
[----:B--2---:R-:W-:Y:S05]  /*00a0*/  BRA.U UP0, `(.L_x_43) ;  /* 0x0000000100207547 */ /* 0x004fea000b800000 */
[----:B------:R-:W0:Y:S08]  /*00b0*/  LDC.64 R4, c[0x0][0x3d8] ;  /* 0x0000f600ff047b82 */ /* 0x000e300000000a00 */
[----:B------:R-:W2:Y:S08]  /*00c0*/  LDC R3, c[0x0][0x3d0] ;  /* 0x0000f400ff037b82 */ /* 0x000eb00000000800 */
[----:B------:R-:W3:Y:S01]  /*00d0*/  LDC.64 R10, c[0x0][0x390] ;  /* 0x0000e400ff0a7b82 */ /* 0x000ee20000000a00 */
[----:B0-----:R-:W-:-:S04]  /*00e0*/  IMAD R0, R5, UR10, RZ ;  /* 0x0000000a05007c24 */ /* 0x001fc8000f8e02ff */
[----:B--2---:R-:W-:-:S04]  /*00f0*/  IMAD R3, R0, R3, RZ ;  /* 0x0000000300037224 */ /* 0x004fc800078e02ff */
[----:B------:R-:W-:-:S04]  /*0100*/  IMAD R3, R3, R4, R3 ;  /* 0x0000000403037224 */ /* 0x000fc800078e0203 */
[----:B------:R-:W-:-:S04]  /*0110*/  IMAD R3, R3, R4, R3 ;  /* 0x0000000403037224 */ /* 0x000fc800078e0203 */
[----:B---3--:R-:W-:-:S07]  /*0120*/  IMAD.WIDE.U32 R10, R3, 0x8, R10 ;  /* 0x00000008030a7825 */ /* 0x008fce00078e000a */
.L_x_43:
[----:B------:R-:W1:Y:S01]  /*0130*/  LDCU UR9, c[0x0][0x3d0] ;  /* 0x00007a00ff0977ac */ /* 0x000e620008000800 */
[----:B------:R-:W0:Y:S01]  /*0140*/  S2UR UR5, SR_CgaCtaId ;  /* 0x00000000000579c3 */ /* 0x000e220000008800 */
[----:B------:R-:W-:Y:S01]  /*0150*/  BSSY.RECONVERGENT B0, `(.L_x_44) ;  /* 0x000000d000007945 */ /* 0x000fe20003800200 */
[----:B------:R-:W-:Y:S01]  /*0160*/  UMOV UR4, 0x400 ;  /* 0x0000040000047882 */ /* 0x000fe20000000000 */
[----:B------:R-:W2:Y:S01]  /*0170*/  LDCU UR19, c[0x0][0x360] ;  /* 0x00006c00ff1377ac */ /* 0x000ea20008000800 */
[----:B-1----:R-:W-:Y:S01]  /*0180*/  ISETP.GE.U32.AND P0, PT, R6, UR9, PT ;  /* 0x0000000906007c0c */ /* 0x002fe2000bf06070 */
[----:B0-----:R-:W-:-:S04]  /*0190*/  ULEA UR4, UR5, UR4, 0x18 ;  /* 0x0000000405047291 */ /* 0x001fc8000f8ec0ff */
[----:B------:R-:W-:-:S08]  /*01a0*/  ULEA UR8, UR9, UR4, 0x3 ;  /* 0x0000000409087291 */ /* 0x000fd0000f8e18ff */
[----:B--2---:R-:W-:Y:S05]  /*01b0*/  @P0 BRA `(.L_x_45) ;  /* 0x0000000000180947 */ /* 0x004fea0003800000 */
[----:B------:R-:W-:-:S07]  /*01c0*/  IMAD.MOV.U32 R0, RZ, RZ, R6 ;  /* 0x000000ffff007224 */ /* 0x000fce00078e0006 */
.L_x_46:
[C---:B------:R-:W-:Y:S01]  /*01d0*/  LEA R2, R0.reuse, UR8, 0x3 ;  /* 0x0000000800027c11 */ /* 0x040fe2000f8e18ff */
[----:B------:R-:W-:-:S04]  /*01e0*/  VIADD R0, R0, UR19 ;  /* 0x0000001300007c36 */ /* 0x000fc80008000000 */
[----:B------:R0:W-:Y:S01]  /*01f0*/  STS.64 [R2], RZ ;  /* 0x000000ff02007388 */ /* 0x0001e20000000a00 */
[----:B------:R-:W-:-:S13]  /*0200*/  ISETP.GE.U32.AND P0, PT, R0, UR9, PT ;  /* 0x0000000900007c0c */ /* 0x000fda000bf06070 */
[----:B0-----:R-:W-:Y:S05]  /*0210*/  @!P0 BRA `(.L_x_46) ;  /* 0xfffffffc00ec8947 */ /* 0x001fea000383ffff */
.L_x_45:
[----:B----4-:R-:W-:Y:S05]  /*0220*/  BSYNC.RECONVERGENT B0 ;  /* 0x0000000000007941 */ /* 0x010fea0003800200 */
.L_x_44:
[----:B------:R-:W-:Y:S01]  /*0230*/  BAR.SYNC.DEFER_BLOCKING 0x0 ;  /* 0x0000000000007b1d */ /* 0x000fe20000010000 */
[----:B------:R-:W-:Y:S02]  /*0240*/  UIMAD UR10, UR10, UR9, URZ ;  /* 0x000000090a0a72a4 */ /* 0x000fe4000f8e02ff */
[----:B------:R-:W-:-:S03]  /*0250*/  USHF.R.U32.HI UR9, URZ, 0x1, UR9 ;  /* 0x00000001ff097899 */ /* 0x000fc60008011609 */
[----:B------:R-:W0:Y:S01]  /*0260*/  LDCU UR4, c[0x0][0x3d8] ;  /* 0x00007b00ff0477ac */ /* 0x000e220008000800 */
[----:B------:R-:W1:Y:S01]  /*0270*/  LDCU.64 UR16, c[0x0][0x358] ;  /* 0x00006b00ff1077ac */ /* 0x000e620008000a00 */
[----:B0-----:R-:W-:-:S03]  /*0280*/  UIMAD UR10, UR10, UR4, UR10 ;  /* 0x000000040a0a72a4 */ /* 0x001fc6000f8e020a */
[----:B-1----:R-:W-:-:S09]  /*0290*/  UMOV UR4, URZ ;  /* 0x000000ff00047c82 */ /* 0x002fd20008000000 */
.L_x_76:
[----:B0-----:R-:W0:Y:S02]  /*02a0*/  LDCU UR5, c[0x0][0x3dc] ;  /* 0x00007b80ff0577ac */ /* 0x001e240008000800 */
[----:B0-----:R-:W-:-:S09]  /*02b0*/  UISETP.NE.AND UP0, UPT, UR5, URZ, UPT ;  /* 0x000000ff0500728c */ /* 0x001fd2000bf05270 */
[----:B-1----:R-:W-:Y:S05]  /*02c0*/  BRA.U !UP0, `(.L_x_47) ;  /* 0x0000001908407547 */ /* 0x002fea000b800000 */
[----:B------:R-:W0:Y:S01]  /*02d0*/  LDCU UR5, c[0x0][0x3d0] ;  /* 0x00007a00ff0577ac */ /* 0x000e220008000800 */
[----:B------:R-:W-:Y:S01]  /*02e0*/  HFMA2 R4, -RZ, RZ, 0, 0 ;  /* 0x00000000ff047431 */ /* 0x000fe200000001ff */
[----:B0-----:R-:W-:-:S04]  /*02f0*/  UIMAD UR5, UR4, UR5, URZ ;  /* 0x00000005040572a4 */ /* 0x001fc8000f8e02ff */
[----:B------:R-:W-:-:S04]  /*0300*/  UIADD3 UR11, UP0, UPT, UR5, UR10, URZ ;  /* 0x0000000a050b7290 */ /* 0x000fc8000ff1e0ff */
[----:B------:R-:W-:-:S12]  /*0310*/  UIADD3.X UR22, UPT, UPT, URZ, URZ, URZ, UP0, !UPT ;  /* 0x000000ffff167290 */ /* 0x000fd800087fe4ff */
.L_x_75:
[----:B0-----:R-:W0:Y:S01]  /*0320*/  LDCU UR5, c[0x0][0x3d0] ;  /* 0x00007a00ff0577ac */ /* 0x001e220008000800 */
[----:B------:R-:W-:Y:S01]  /*0330*/  BSSY.RECONVERGENT B0, `(.L_x_48) ;  /* 0x0000026000007945 */ /* 0x000fe20003800200 */
[----:B-1----:R-:W1:Y:S01]  /*0340*/  LDCU.64 UR20, c[0x0][0x3b8] ;  /* 0x00007700ff1477ac */ /* 0x002e620008000a00 */
[----:B------:R-:W2:Y:S01]  /*0350*/  LDCU.64 UR6, c[0x0][0x388] ;  /* 0x00007100ff0677ac */ /* 0x000ea20008000a00 */
[----:B------:R-:W3:Y:S01]  /*0360*/  LDCU.128 UR12, c[0x0][0x3f0] ;  /* 0x00007e00ff0c77ac */ /* 0x000ee20008000c00 */
[----:B0-----:R-:W-:-:S13]  /*0370*/  ISETP.GE.U32.AND P0, PT, R6, UR5, PT ;  /* 0x0000000506007c0c */ /* 0x001fda000bf06070 */
[----:B-123--:R-:W-:Y:S05]  /*0380*/  @P0 BRA `(.L_x_49) ;  /* 0x0000000000800947 */ /* 0x00efea0003800000 */
[----:B------:R-:W0:Y:S01]  /*0390*/  S2R R0, SR_CgaCtaId ;  /* 0x0000000000007919 */ /* 0x000e220000008800 */
[----:B------:R-:W1:Y:S01]  /*03a0*/  LDC R5, c[0x0][0x3e0] ;  /* 0x0000f800ff057b82 */ /* 0x000e620000000800 */
[----:B------:R-:W2:Y:S01]  /*03b0*/  LDCU UR23, c[0x0][0x3dc] ;  /* 0x00007b80ff1777ac */ /* 0x000ea20008000800 */
[----:B------:R-:W-:Y:S01]  /*03c0*/  MOV R3, 0x400 ;  /* 0x0000040000037802 */ /* 0x000fe20000000f00 */
[----:B--2---:R-:W-:-:S04]  /*03d0*/  VIADD R2, R4, -UR23 ;  /* 0x8000001704027c36 */ /* 0x004fc80008000000 */
[----:B-1----:R-:W-:Y:S01]  /*03e0*/  IMAD R15, R2, R5, 0x40 ;  /* 0x00000040020f7424 */ /* 0x002fe200078e0205 */
[----:B0-----:R-:W-:Y:S01]  /*03f0*/  LEA R3, R0, R3, 0x18 ;  /* 0x0000000300037211 */ /* 0x001fe200078ec0ff */
[----:B------:R-:W-:-:S07]  /*0400*/  IMAD.MOV.U32 R0, RZ, RZ, R6 ;  /* 0x000000ffff007224 */ /* 0x000fce00078e0006 */
.L_x_50:
[----:B------:R-:W-:-:S05]  /*0410*/  IADD3 R2, P0, PT, R0, UR11, RZ ;  /* 0x0000000b00027c10 */ /* 0x000fca000ff1e0ff */
[----:B0-----:R-:W-:Y:S01]  /*0420*/  IMAD.X R5, RZ, RZ, UR22, P0 ;  /* 0x00000016ff057e24 */ /* 0x001fe200080e06ff */
        /* <DEDUP_REMOVED lines=15> */
[----:B------:R-:W-:Y:S02]  /*0520*/  IADD3 R8, P0, PT, R8, R7, RZ ;  /* 0x0000000708087210 */ /* 0x000fe40007f1e0ff */
[C---:B------:R-:W-:Y:S01]  /*0530*/  LEA R5, R0.reuse, R3, 0x3 ;  /* 0x0000000300057211 */ /* 0x040fe200078e18ff */
[----:B------:R-:W-:-:S02]  /*0540*/  VIADD R0, R0, UR19 ;  /* 0x0000001300007c36 */ /* 0x000fc40008000000 */
[----:B------:R-:W-:-:S03]  /*0550*/  IMAD.X R9, R2, 0x1, R13, P0 ;  /* 0x0000000102097824 */ /* 0x000fc600000e060d */
[----:B------:R-:W-:Y:S02]  /*0560*/  ISETP.GE.U32.AND P0, PT, R0, UR5, PT ;  /* 0x0000000500007c0c */ /* 0x000fe4000bf06070 */
[----:B------:R0:W-:Y:S11]  /*0570*/  STS.64 [R5], R8 ;  /* 0x0000000805007388 */ /* 0x0001f60000000a00 */
[----:B------:R-:W-:Y:S05]  /*0580*/  @!P0 BRA `(.L_x_50) ;  /* 0xfffffffc00a08947 */ /* 0x000fea000383ffff */
.L_x_49:
[----:B------:R-:W-:Y:S05]  /*0590*/  BSYNC.RECONVERGENT B0 ;  /* 0x0000000000007941 */ /* 0x000fea0003800200 */
.L_x_48:
[----:B------:R-:W1:Y:S02]  /*05a0*/  LDCU UR5, c[0x0][0x3d4] ;  /* 0x00007a80ff0577ac */ /* 0x000e640008000800 */
[----:B-1----:R-:W-:Y:S01]  /*05b0*/  UISETP.NE.AND UP0, UPT, UR5, URZ, UPT ;  /* 0x000000ff0500728c */ /* 0x002fe2000bf05270 */
[----:B------:R-:W-:Y:S08]  /*05c0*/  BAR.SYNC.DEFER_BLOCKING 0x0 ;  /* 0x0000000000007b1d */ /* 0x000ff00000010000 */
[----:B------:R-:W-:Y:S05]  /*05d0*/  BRA.U !UP0, `(.L_x_51) ;  /* 0x0000000508e47547 */ /* 0x000fea000b800000 */
[----:B------:R-:W1:Y:S01]  /*05e0*/  I2F.U32.RP R0, UR19 ;  /* 0x0000001300007d06 */ /* 0x000e620008209000 */
[----:B------:R-:W-:Y:S01]  /*05f0*/  UMOV UR6, URZ ;  /* 0x000000ff00067c82 */ /* 0x000fe20008000000 */
[----:B------:R-:W-:Y:S02]  /*0600*/  UIADD3 UR15, UPT, UPT, UR19, -0x1, UR9 ;  /* 0xffffffff130f7890 */ /* 0x000fe4000fffe009 */
[----:B------:R-:W-:-:S04]  /*0610*/  UISETP.NE.U32.AND UP2, UPT, UR19, URZ, UPT ;  /* 0x000000ff1300728c */ /* 0x000fc8000bf45070 */
[----:B-1----:R-:W1:Y:S02]  /*0620*/  MUFU.RCP R0, R0 ;  /* 0x0000000000007308 */ /* 0x002e640000001000 */
[----:B-1----:R-:W-:-:S06]  /*0630*/  VIADD R2, R0, 0xffffffe ;  /* 0x0ffffffe00027836 */ /* 0x002fcc0000000000 */
[----:B------:R-:W1:Y:S02]  /*0640*/  F2I.FTZ.U32.TRUNC.NTZ R2, R2 ;  /* 0x0000000200027305 */ /* 0x000e64000021f000 */
[----:B-1----:R-:W-:-:S13]  /*0650*/  R2UR UR7, R2 ;  /* 0x00000000020772ca */ /* 0x002fda00000e0000 */
        /* <DEDUP_REMOVED lines=15> */
.L_x_55:
[----:B------:R-:W1:Y:S01]  /*0750*/  LDC.64 R2, c[0x0][0x3d0] ;  /* 0x0000f400ff027b82 */ /* 0x000e620000000a00 */
[----:B------:R-:W-:Y:S02]  /*0760*/  UISETP.GT.U32.AND UP0, UPT, UR19, UR15, UPT ;  /* 0x0000000f1300728c */ /* 0x000fe4000bf04070 */
[----:B------:R-:W-:Y:S02]  /*0770*/  UIADD3 UR6, UPT, UPT, UR5, 0x1, URZ ;  /* 0x0000000105067890 */ /* 0x000fe4000fffe0ff */
[----:B------:R-:W-:-:S05]  /*0780*/  UMOV UR12, UR5 ;  /* 0x00000005000c7c82 */ /* 0x000fca0008000000 */
[----:B------:R-:W-:Y:S01]  /*0790*/  UMOV UR5, UR6 ;  /* 0x0000000600057c82 */ /* 0x000fe20008000000 */
[----:B-1----:R-:W-:Y:S02]  /*07a0*/  ISETP.NE.AND P2, PT, R3, UR6, PT ;  /* 0x0000000603007c0c */ /* 0x002fe4000bf45270 */
[----:B------:R-:W-:Y:S01]  /*07b0*/  SHF.R.U32.HI R0, RZ, UR6, R2 ;  /* 0x00000006ff007c19 */ /* 0x000fe20008011602 */
[----:B0-----:R-:W-:Y:S10]  /*07c0*/  BRA.U UP0, `(.L_x_52) ;  /* 0x0000000500607547 */ /* 0x001ff4000b800000 */
[----:B0-----:R-:W0:Y:S01]  /*07d0*/  I2F.U32.RP R5, R0 ;  /* 0x0000000000057306 */ /* 0x001e220000209000 */
[----:B------:R-:W1:Y:S01]  /*07e0*/  S2UR UR14, SR_CgaCtaId ;  /* 0x00000000000e79c3 */ /* 0x000e620000008800 */
[----:B------:R-:W-:Y:S02]  /*07f0*/  HFMA2 R2, -RZ, RZ, 0, 0 ;  /* 0x00000000ff027431 */ /* 0x000fe400000001ff */
[----:B------:R-:W-:Y:S01]  /*0800*/  IMAD.MOV R7, RZ, RZ, -R0 ;  /* 0x000000ffff077224 */ /* 0x000fe200078e0a00 */
[----:B------:R-:W-:Y:S01]  /*0810*/  BSSY.RECONVERGENT B0, `(.L_x_52) ;  /* 0x0000053000007945 */ /* 0x000fe20003800200 */
[----:B------:R-:W-:Y:S01]  /*0820*/  ISETP.NE.U32.AND P3, PT, R0, RZ, PT ;  /* 0x000000ff0000720c */ /* 0x000fe20003f65070 */
        /* <DEDUP_REMOVED lines=9> */
[----:B------:R-:W-:-:S04]  /*08c0*/  IMAD.HI.U32 R2, R3, R7, R2 ;  /* 0x0000000703027227 */ /* 0x000fc800078e0002 */
[----:B------:R-:W-:Y:S02]  /*08d0*/  IMAD.SHL.U32 R3, R0, 0x2, RZ ;  /* 0x0000000200037824 */ /* 0x000fe400078e00ff */
[----:B------:R-:W-:-:S07]  /*08e0*/  IMAD.MOV.U32 R7, RZ, RZ, RZ ;  /* 0x000000ffff077224 */ /* 0x000fce00078e00ff */
.L_x_54:
[----:B------:R-:W-:-:S05]  /*08f0*/  IMAD R17, R7, UR19, R6 ;  /* 0x0000001307117c24 */ /* 0x000fca000f8e0206 */
[----:B------:R-:W-:-:S13]  /*0900*/  ISETP.GE.U32.AND P0, PT, R17, UR9, PT ;  /* 0x0000000911007c0c */ /* 0x000fda000bf06070 */
[----:B0-----:R-:W-:Y:S05]  /*0910*/  @P0 BRA `(.L_x_53) ;  /* 0x0000000400080947 */ /* 0x001fea0003800000 */
[----:B------:R-:W-:-:S04]  /*0920*/  IMAD.HI.U32 R12, R2, R17, RZ ;  /* 0x00000011020c7227 */ /* 0x000fc800078e00ff */
[----:B------:R-:W-:-:S04]  /*0930*/  IMAD.MOV R9, RZ, RZ, -R12 ;  /* 0x000000ffff097224 */ /* 0x000fc800078e0a0c */
[----:B------:R-:W-:-:S05]  /*0940*/  IMAD R9, R0, R9, R17 ;  /* 0x0000000900097224 */ /* 0x000fca00078e0211 */
[----:B------:R-:W-:-:S13]  /*0950*/  ISETP.GE.U32.AND P0, PT, R9, R0, PT ;  /* 0x000000000900720c */ /* 0x000fda0003f06070 */
[----:B------:R-:W-:Y:S01]  /*0960*/  @P0 IMAD.IADD R9, R9, 0x1, -R0 ;  /* 0x0000000109090824 */ /* 0x000fe200078e0a00 */
[----:B------:R-:W-:-:S04]  /*0970*/  @P0 IADD3 R12, PT, PT, R12, 0x1, RZ ;  /* 0x000000010c0c0810 */ /* 0x000fc80007ffe0ff */
[----:B------:R-:W-:Y:S02]  /*0980*/  ISETP.GE.U32.AND P1, PT, R9, R0, PT ;  /* 0x000000000900720c */ /* 0x000fe40003f26070 */
[----:B------:R-:W0:Y:S11]  /*0990*/  LDC.64 R8, c[0x0][0x3a0] ;  /* 0x0000e800ff087b82 */ /* 0x000e360000000a00 */
[----:B------:R-:W-:-:S05]  /*09a0*/  @P1 VIADD R12, R12, 0x1 ;  /* 0x000000010c0c1836 */ /* 0x000fca0000000000 */
[----:B------:R-:W-:Y:S02]  /*09b0*/  SEL R14, R5, R12, !P3 ;  /* 0x0000000c050e7207 */ /* 0x000fe40005800000 */
[----:B------:R-:W1:Y:S03]  /*09c0*/  LDC.64 R12, c[0x0][0x398] ;  /* 0x0000e600ff0c7b82 */ /* 0x000e660000000a00 */
[----:B------:R-:W-:-:S04]  /*09d0*/  VIADD R15, R14, UR6 ;  /* 0x000000060e0f7c36 */ /* 0x000fc80008000000 */
[----:B0-----:R-:W-:-:S06]  /*09e0*/  IMAD.WIDE.U32 R8, R15, 0x8, R8 ;  /* 0x000000080f087825 */ /* 0x001fcc00078e0008 */
[----:B------:R-:W2:Y:S01]  /*09f0*/  LDG.E.64.CONSTANT R8, desc[UR16][R8.64] ;  /* 0x0000001008087981 */ /* 0x000ea2000c1e9b00 */
[----:B-1----:R-:W-:-:S06]  /*0a00*/  IMAD.WIDE.U32 R12, R15, 0x8, R12 ;  /* 0x000000080f0c7825 */ /* 0x002fcc00078e000c */
        /* <DEDUP_REMOVED lines=11> */
[----:B------:R-:W-:-:S04]  /*0ac0*/  IMAD.WIDE.U32 R18, P0, R9, R14, R18 ;  /* 0x0000000e09127225 */ /* 0x000fc80007800012 */
[----:B------:R-:W-:Y:S01]  /*0ad0*/  IMAD.MOV.U32 R22, RZ, RZ, R19 ;  /* 0x000000ffff167224 */ /* 0x000fe200078e0013 */
[----:B------:R-:W-:Y:S02]  /*0ae0*/  IADD3.X R23, PT, PT, RZ, RZ, RZ, P0, !PT ;  /* 0x000000ffff177210 */ /* 0x000fe400007fe4ff */
[----:B------:R-:W-:Y:S02]  /*0af0*/  IADD3 RZ, P0, PT, R21, R18, RZ ;  /* 0x0000001215ff7210 */ /* 0x000fe40007f1e0ff */
[----:B------:R-:W1:Y:S03]  /*0b00*/  LDS.64 R20, [R25] ;  /* 0x0000000019147984 */ /* 0x000e660000000a00 */
[----:B------:R-:W-:-:S04]  /*0b10*/  IMAD.WIDE.U32.X R8, R9, R15, R22, P0 ;  /* 0x0000000f09087225 */ /* 0x000fc800000e0416 */
[-C--:B0-----:R-:W-:Y:S02]  /*0b20*/  IMAD R9, R9, R16.reuse, RZ ;  /* 0x0000001009097224 */ /* 0x081fe400078e02ff */
[----:B------:R-:W-:-:S04]  /*0b30*/  IMAD.WIDE.U32 R18, R8, R16, RZ ;  /* 0x0000001008127225 */ /* 0x000fc800078e00ff */
[----:B------:R-:W-:Y:S01]  /*0b40*/  IMAD R9, R8, R17, R9 ;  /* 0x0000001108097224 */ /* 0x000fe200078e0209 */
[----:B------:R-:W-:Y:S01]  /*0b50*/  IADD3 R8, P0, PT, RZ, -R18, RZ ;  /* 0x80000012ff087210 */ /* 0x000fe20007f1e0ff */
[----:B---3--:R-:W-:Y:S02]  /*0b60*/  IMAD R15, R15, R12, RZ ;  /* 0x0000000c0f0f7224 */ /* 0x008fe400078e02ff */
[----:B------:R-:W-:Y:S02]  /*0b70*/  IMAD.IADD R18, R19, 0x1, R9 ;  /* 0x0000000113127824 */ /* 0x000fe400078e0209 */
[-C--:B------:R-:W-:Y:S02]  /*0b80*/  IMAD R15, R13, R14.reuse, R15 ;  /* 0x0000000e0d0f7224 */ /* 0x080fe400078e020f */
        /* <DEDUP_REMOVED lines=8> */
[CC--:B-1----:R-:W-:Y:S02]  /*0c10*/  IADD3 R15, P4, PT, R20.reuse, R19.reuse, RZ ;  /* 0x00000013140f7210 */ /* 0x0c2fe40007f9e0ff */
[----:B------:R-:W-:Y:S02]  /*0c20*/  IADD3.X R23, PT, PT, ~R23, R12, RZ, P1, !PT ;  /* 0x0000000c17177210 */ /* 0x000fe40000ffe5ff */
[----:B------:R-:W-:Y:S02]  /*0c30*/  ISETP.GE.U32.AND P1, PT, R20, R19, PT ;  /* 0x000000131400720c */ /* 0x000fe40003f26070 */
[----:B------:R-:W-:Y:S01]  /*0c40*/  ISETP.GE.U32.AND P0, PT, R15, R16, PT ;  /* 0x000000100f00720c */ /* 0x000fe20003f06070 */
[C---:B------:R-:W-:Y:S01]  /*0c50*/  IMAD.X R14, R21.reuse, 0x1, R23, P4 ;  /* 0x00000001150e7824 */ /* 0x040fe200020e0617 */
[----:B------:R-:W-:-:S04]  /*0c60*/  ISETP.GE.U32.AND.EX P1, PT, R21, R23, PT, P1 ;  /* 0x000000171500720c */ /* 0x000fc80003f26110 */
[----:B------:R-:W-:Y:S02]  /*0c70*/  ISETP.GE.U32.AND.EX P0, PT, R14, R17, PT, P0 ;  /* 0x000000110e00720c */ /* 0x000fe40003f06100 */
[C---:B------:R-:W-:Y:S02]  /*0c80*/  SEL R9, R16.reuse, RZ, !P1 ;  /* 0x000000ff10097207 */ /* 0x040fe40004800000 */
[----:B------:R-:W-:Y:S02]  /*0c90*/  SEL R12, R16, RZ, P0 ;  /* 0x000000ff100c7207 */ /* 0x000fe40000000000 */
[----:B------:R-:W-:Y:S02]  /*0ca0*/  SEL R13, R17, RZ, !P1 ;  /* 0x000000ff110d7207 */ /* 0x000fe40004800000 */
[----:B------:R-:W-:Y:S02]  /*0cb0*/  IADD3 R8, P4, P5, R9, R20, -R19 ;  /* 0x0000001409087210 */ /* 0x000fe40007d9e813 */
[----:B------:R-:W-:-:S02]  /*0cc0*/  IADD3 R12, P1, PT, -R12, R15, RZ ;  /* 0x0000000f0c0c7210 */ /* 0x000fc40007f3e1ff */
[----:B------:R-:W-:Y:S02]  /*0cd0*/  SEL R17, R17, RZ, P0 ;  /* 0x000000ff11117207 */ /* 0x000fe40000000000 */
[----:B------:R-:W-:Y:S02]  /*0ce0*/  IADD3.X R9, PT, PT, R13, R21, ~R23, P4, P5 ;  /* 0x000000150d097210 */ /* 0x000fe400027eac17 */
[----:B------:R-:W-:Y:S01]  /*0cf0*/  ISETP.NE.AND P0, PT, R7, UR7, PT ;  /* 0x0000000707007c0c */ /* 0x000fe2000bf05270 */
[----:B------:R-:W-:-:S05]  /*0d00*/  IMAD.X R13, R14, 0x1, ~R17, P1 ;  /* 0x000000010e0d7824 */ /* 0x000fca00008e0e11 */
[----:B------:R0:W-:Y:S04]  /*0d10*/  STS.64 [R25], R12 ;  /* 0x0000000c19007388 */ /* 0x0001e80000000a00 */
[----:B------:R0:W-:Y:S03]  /*0d20*/  STS.64 [R24], R8 ;  /* 0x0000000818007388 */ /* 0x0001e60000000a00 */
[----:B------:R-:W-:Y:S05]  /*0d30*/  @P0 BRA `(.L_x_54) ;  /* 0xfffffff800ec0947 */ /* 0x000fea000383ffff */
.L_x_53:
[----:B------:R-:W-:Y:S05]  /*0d40*/  BSYNC.RECONVERGENT B0 ;  /* 0x0000000000007941 */ /* 0x000fea0003800200 */
.L_x_52:
[----:B------:R-:W-:Y:S06]  /*0d50*/  BAR.SYNC.DEFER_BLOCKING 0x0 ;  /* 0x0000000000007b1d */ /* 0x000fec0000010000 */
[----:B------:R-:W-:Y:S05]  /*0d60*/  @P2 BRA `(.L_x_55) ;  /* 0xfffffff800782947 */ /* 0x000fea000383ffff */
.L_x_51:
[----:B------:R-:W1:Y:S01]  /*0d70*/  LDCU UR5, c[0x0][0x3d0] ;  /* 0x00007a00ff0577ac */ /* 0x000e620008000800 */
[----:B------:R-:W-:Y:S01]  /*0d80*/  BSSY.RECONVERGENT B0, `(.L_x_56) ;  /* 0x00000df000007945 */ /* 0x000fe20003800200 */
[----:B------:R-:W2:Y:S01]  /*0d90*/  LDCU UR24, c[0x0][0x3d0] ;  /* 0x00007a00ff1877ac */ /* 0x000ea20008000800 */
[----:B------:R-:W3:Y:S01]  /*0da0*/  LDCU UR25, c[0x0][0x3bc] ;  /* 0x00007780ff1977ac */ /* 0x000ee20008000800 */
[----:B------:R-:W4:Y:S01]  /*0db0*/  LDCU UR26, c[0x0][0x3b8] ;  /* 0x00007700ff1a77ac */ /* 0x000f220008000800 */
[----:B-1----:R-:W-:-:S13]  /*0dc0*/  ISETP.GE.U32.AND P0, PT, R6, UR5, PT ;  /* 0x0000000506007c0c */ /* 0x002fda000bf06070 */
[----:B--234-:R-:W-:Y:S05]  /*0dd0*/  @P0 BRA `(.L_x_57) ;  /* 0x0000000c00640947 */ /* 0x01cfea0003800000 */
[----:B------:R-:W1:Y:S01]  /*0de0*/  LDC R0, c[0x0][0x3d8] ;  /* 0x0000f600ff007b82 */ /* 0x000e620000000800 */
[----:B0-----:R-:W-:-:S07]  /*0df0*/  MOV R5, R6 ;  /* 0x0000000600057202 */ /* 0x001fce0000000f00 */
[----:B------:R-:W0:Y:S08]  /*0e00*/  LDC R3, c[0x0][0x3dc] ;  /* 0x0000f700ff037b82 */ /* 0x000e300000000800 */
[----:B------:R-:W2:Y:S01]  /*0e10*/  LDC.64 R12, c[0x0][0x3b8] ;  /* 0x0000ee00ff0c7b82 */ /* 0x000ea20000000a00 */
[----:B-1----:R-:W-:Y:S02]  /*0e20*/  VIADD R7, R0, 0x1 ;  /* 0x0000000100077836 */ /* 0x002fe40000000000 */
[----:B0-----:R-:W-:-:S04]  /*0e30*/  IMAD R0, R3, UR4, R4 ;  /* 0x0000000403007c24 */ /* 0x001fc8000f8e0204 */
[----:B------:R-:W-:-:S07]  /*0e40*/  IMAD R0, R7, R0, UR18 ;  /* 0x0000001207007e24 */ /* 0x000fce000f8e0200 */
.L_x_74:
[----:B------:R-:W-:-:S04]  /*0e50*/  IMAD R9, R0, UR24, R5 ;  /* 0x0000001800097c24 */ /* 0x000fc8000f8e0205 */
[----:B------:R-:W-:-:S06]  /*0e60*/  IMAD.WIDE.U32 R8, R9, 0x8, R10 ;  /* 0x0000000809087825 */ /* 0x000fcc00078e000a */
[----:B------:R-:W3:Y:S01]  /*0e70*/  LDG.E.64.CONSTANT R8, desc[UR16][R8.64] ;  /* 0x0000001008087981 */ /* 0x000ee2000c1e9b00 */
[----:B------:R-:W0:Y:S01]  /*0e80*/  S2UR UR6, SR_CgaCtaId ;  /* 0x00000000000679c3 */ /* 0x000e220000008800 */
[----:B------:R-:W-:Y:S01]  /*0e90*/  UMOV UR5, 0x400 ;  /* 0x0000040000057882 */ /* 0x000fe20000000000 */
[----:B------:R-:W-:Y:S01]  /*0ea0*/  BSSY.RECONVERGENT B1, `(.L_x_58) ;  /* 0x00000be000017945 */ /* 0x000fe20003800200 */
[----:B0-----:R-:W-:-:S06]  /*0eb0*/  ULEA UR5, UR6, UR5, 0x18 ;  /* 0x0000000506057291 */ /* 0x001fcc000f8ec0ff */
[----:B------:R-:W-:-:S06]  /*0ec0*/  LEA R16, R5, UR5, 0x3 ;  /* 0x0000000505107c11 */ /* 0x000fcc000f8e18ff */
[----:B------:R-:W3:Y:S02]  /*0ed0*/  LDS.64 R16, [R16] ;  /* 0x0000000010107984 */ /* 0x000ee40000000a00 */
[----:B-1-3--:R-:W-:-:S04]  /*0ee0*/  IMAD.WIDE.U32 R2, R17, R8, RZ ;  /* 0x0000000811027225 */ /* 0x00afc800078e00ff */
[----:B------:R-:W-:Y:S02]  /*0ef0*/  IMAD R7, R9, R16, RZ ;  /* 0x0000001009077224 */ /* 0x000fe400078e02ff */
[----:B------:R-:W-:-:S04]  /*0f00*/  IMAD.WIDE.U32 R14, P0, R16, R9, R2 ;  /* 0x00000009100e7225 */ /* 0x000fc80007800002 */
[----:B------:R-:W-:-:S04]  /*0f10*/  IMAD.WIDE.U32 R2, R16, R8, RZ ;  /* 0x0000000810027225 */ /* 0x000fc800078e00ff */
[----:B------:R-:W-:Y:S01]  /*0f20*/  IMAD.X R19, RZ, RZ, RZ, P0 ;  /* 0x000000ffff137224 */ /* 0x000fe200000e06ff */
[----:B------:R-:W-:Y:S01]  /*0f30*/  IADD3 RZ, P0, PT, R3, R14, RZ ;  /* 0x0000000e03ff7210 */ /* 0x000fe20007f1e0ff */
[----:B------:R-:W-:Y:S01]  /*0f40*/  IMAD.MOV.U32 R18, RZ, RZ, R15 ;  /* 0x000000ffff127224 */ /* 0x000fe200078e000f */
[----:B------:R-:W0:Y:S01]  /*0f50*/  LDC R2, c[0x0][0x3b8] ;  /* 0x0000ee00ff027b82 */ /* 0x000e220000000800 */
[C---:B------:R-:W-:Y:S02]  /*0f60*/  IMAD R7, R17.reuse, R8, R7 ;  /* 0x0000000811077224 */ /* 0x040fe400078e0207 */
[----:B------:R-:W-:-:S04]  /*0f70*/  IMAD.WIDE.U32.X R14, R17, R9, R18, P0 ;  /* 0x00000009110e7225 */ /* 0x000fc800000e0412 */
[----:B------:R-:W-:Y:S01]  /*0f80*/  IMAD.WIDE.U32 R18, R8, R16, RZ ;  /* 0x0000001008127225 */ /* 0x000fe200078e00ff */
[----:B------:R-:W1:Y:S01]  /*0f90*/  LDC R3, c[0x0][0x3bc] ;  /* 0x0000ef00ff037b82 */ /* 0x000e620000000800 */
[----:B------:R-:W-:Y:S02]  /*0fa0*/  ISETP.NE.U32.AND P0, PT, R14, RZ, PT ;  /* 0x000000ff0e00720c */ /* 0x000fe40003f05070 */
[----:B------:R-:W-:Y:S02]  /*0fb0*/  IMAD.IADD R22, R19, 0x1, R7 ;  /* 0x0000000113167824 */ /* 0x000fe400078e0207 */
[----:B------:R-:W-:-:S13]  /*0fc0*/  ISETP.NE.AND.EX P0, PT, R15, RZ, PT, P0 ;  /* 0x000000ff0f00720c */ /* 0x000fda0003f05300 */
        /* <DEDUP_REMOVED lines=24> */
.L_x_60:
[----:B------:R-:W-:Y:S01]  /*1150*/  IMAD.MOV.U32 R7, RZ, RZ, R18 ;  /* 0x000000ffff077224 */ /* 0x000fe200078e0012 */
[----:B------:R-:W-:Y:S01]  /*1160*/  MOV R8, 0x1190 ;  /* 0x0000119000087802 */ /* 0x000fe20000000f00 */
[----:B------:R-:W-:-:S07]  /*1170*/  IMAD.MOV.U32 R9, RZ, RZ, R22 ;  /* 0x000000ffff097224 */ /* 0x000fce00078e0016 */
[----:B012---:R-:W-:Y:S05]  /*1180*/  CALL.REL.NOINC `($__internal_1_$__cuda_sm20_rem_u64) ;  /* 0x0000001400587944 */ /* 0x007fea0003c00000 */
[----:B------:R-:W-:Y:S01]  /*1190*/  IMAD.MOV.U32 R2, RZ, RZ, R7 ;  /* 0x000000ffff027224 */ /* 0x000fe200078e0007 */
[----:B------:R-:W-:Y:S01]  /*11a0*/  MOV R3, R20 ;  /* 0x0000001400037202 */ /* 0x000fe20000000f00 */
[----:B------:R-:W-:Y:S06]  /*11b0*/  BRA `(.L_x_61) ;  /* 0x0000000800307947 */ /* 0x000fec0003800000 */
.L_x_59:
[----:B------:R-:W-:Y:S01]  /*11c0*/  IMAD.MOV.U32 R7, RZ, RZ, RZ ;  /* 0x000000ffff077224 */ /* 0x000fe200078e00ff */
[----:B------:R-:W-:Y:S01]  /*11d0*/  MOV R8, 0x1200 ;  /* 0x0000120000087802 */ /* 0x000fe20000000f00 */
[----:B------:R-:W-:-:S07]  /*11e0*/  IMAD.MOV.U32 R9, RZ, RZ, 0x1 ;  /* 0x00000001ff097424 */ /* 0x000fce00078e00ff */
[----:B012---:R-:W-:Y:S05]  /*11f0*/  CALL.REL.NOINC `($__internal_1_$__cuda_sm20_rem_u64) ;  /* 0x00000014003c7944 */ /* 0x007fea0003c00000 */
        /* <DEDUP_REMOVED lines=16> */
[----:B------:R-:W-:-:S04]  /*1300*/  IMAD.HI.U32 R7, R17, R7, R16 ;  /* 0x0000000711077227 */ /* 0x000fc800078e0010 */
[----:B------:R-:W-:Y:S02]  /*1310*/  HFMA2 R17, -RZ, RZ, 0, 0 ;  /* 0x00000000ff117431 */ /* 0x000fe400000001ff */
        /* <DEDUP_REMOVED lines=9> */
.L_x_63:
[----:B------:R-:W-:Y:S01]  /*13b0*/  IMAD.MOV.U32 R7, RZ, RZ, R8 ;  /* 0x000000ffff077224 */ /* 0x000fe200078e0008 */
[----:B------:R-:W-:Y:S01]  /*13c0*/  MOV R8, 0x13f0 ;  /* 0x000013f000087802 */ /* 0x000fe20000000f00 */
[----:B------:R-:W-:-:S07]  /*13d0*/  IMAD.MOV.U32 R9, RZ, RZ, R16 ;  /* 0x000000ffff097224 */ /* 0x000fce00078e0010 */
[----:B------:R-:W-:Y:S05]  /*13e0*/  CALL.REL.NOINC `($__internal_1_$__cuda_sm20_rem_u64) ;  /* 0x0000001000c07944 */ /* 0x000fea0003c00000 */
[----:B------:R-:W-:Y:S02]  /*13f0*/  IMAD.MOV.U32 R16, RZ, RZ, R7 ;  /* 0x000000ffff107224 */ /* 0x000fe400078e0007 */
[----:B------:R-:W-:-:S07]  /*1400*/  IMAD.MOV.U32 R17, RZ, RZ, R20 ;  /* 0x000000ffff117224 */ /* 0x000fce00078e0014 */
.L_x_64:
[----:B------:R-:W-:Y:S05]  /*1410*/  BSYNC.RECONVERGENT B2 ;  /* 0x0000000000027941 */ /* 0x000fea0003800200 */
.L_x_62:
[----:B------:R-:W-:Y:S01]  /*1420*/  LOP3.LUT R7, R22, UR25, RZ, 0xfc, !PT ;  /* 0x0000001916077c12 */ /* 0x000fe2000f8efcff */
[----:B------:R-:W-:Y:S03]  /*1430*/  BSSY.RECONVERGENT B2, `(.L_x_65) ;  /* 0x000001c000027945 */ /* 0x000fe60003800200 */
[----:B------:R-:W-:-:S13]  /*1440*/  ISETP.NE.U32.AND P0, PT, R7, RZ, PT ;  /* 0x000000ff0700720c */ /* 0x000fda0003f05070 */
[----:B------:R-:W-:Y:S05]  /*1450*/  @P0 BRA `(.L_x_66) ;  /* 0x00000000004c0947 */ /* 0x000fea0003800000 */
[----:B------:R-:W0:Y:S01]  /*1460*/  I2F.U32.RP R7, UR26 ;  /* 0x0000001a00077d06 */ /* 0x000e220008209000 */
[----:B------:R-:W-:-:S07]  /*1470*/  ISETP.NE.U32.AND P1, PT, RZ, UR26, PT ;  /* 0x0000001aff007c0c */ /* 0x000fce000bf25070 */
[----:B0-----:R-:W0:Y:S02]  /*1480*/  MUFU.RCP R7, R7 ;  /* 0x0000000700077308 */ /* 0x001e240000001000 */
[----:B0-----:R-:W-:-:S06]  /*1490*/  IADD3 R8, PT, PT, R7, 0xffffffe, RZ ;  /* 0x0ffffffe07087810 */ /* 0x001fcc0007ffe0ff */
[----:B------:R0:W1:Y:S02]  /*14a0*/  F2I.FTZ.U32.TRUNC.NTZ R9, R8 ;  /* 0x0000000800097305 */ /* 0x000064000021f000 */
[----:B0-----:R-:W-:Y:S02]  /*14b0*/  IMAD.MOV.U32 R8, RZ, RZ, RZ ;  /* 0x000000ffff087224 */ /* 0x001fe400078e00ff */
[----:B-1----:R-:W-:-:S04]  /*14c0*/  IMAD.MOV R19, RZ, RZ, -R9 ;  /* 0x000000ffff137224 */ /* 0x002fc800078e0a09 */
        /* <DEDUP_REMOVED lines=9> */
[----:B------:R-:W-:Y:S02]  /*1560*/  @P0 IADD3 R18, PT, PT, R18, -UR26, RZ ;  /* 0x8000001a12120c10 */ /* 0x000fe4000fffe0ff */
[----:B------:R-:W-:Y:S01]  /*1570*/  @!P1 LOP3.LUT R18, RZ, UR26, RZ, 0x33, !PT ;  /* 0x0000001aff129c12 */ /* 0x000fe2000f8e33ff */
[----:B------:R-:W-:Y:S06]  /*1580*/  BRA `(.L_x_67) ;  /* 0x0000000000187947 */ /* 0x000fec0003800000 */
.L_x_66:
[----:B------:R-:W-:Y:S01]  /*1590*/  IMAD.MOV.U32 R7, RZ, RZ, R18 ;  /* 0x000000ffff077224 */ /* 0x000fe200078e0012 */
[----:B------:R-:W-:Y:S01]  /*15a0*/  MOV R8, 0x15d0 ;  /* 0x000015d000087802 */ /* 0x000fe20000000f00 */
[----:B------:R-:W-:-:S07]  /*15b0*/  IMAD.MOV.U32 R9, RZ, RZ, R22 ;  /* 0x000000ffff097224 */ /* 0x000fce00078e0016 */
[----:B------:R-:W-:Y:S05]  /*15c0*/  CALL.REL.NOINC `($__internal_1_$__cuda_sm20_rem_u64) ;  /* 0x0000001000487944 */ /* 0x000fea0003c00000 */
[----:B------:R-:W-:Y:S01]  /*15d0*/  IMAD.MOV.U32 R18, RZ, RZ, R7 ;  /* 0x000000ffff127224 */ /* 0x000fe200078e0007 */
[----:B------:R-:W-:-:S07]  /*15e0*/  MOV R19, R20 ;  /* 0x0000001400137202 */ /* 0x000fce0000000f00 */
.L_x_67:
[----:B------:R-:W-:Y:S05]  /*15f0*/  BSYNC.RECONVERGENT B2 ;  /* 0x0000000000027941 */ /* 0x000fea0003800200 */
.L_x_65:
        /* <DEDUP_REMOVED lines=10> */
[----:B0-----:R-:W-:Y:S02]  /*16a0*/  IMAD.MOV.U32 R8, RZ, RZ, RZ ;  /* 0x000000ffff087224 */ /* 0x001fe400078e00ff */
[----:B-1----:R-:W-:-:S04]  /*16b0*/  IMAD.MOV R7, RZ, RZ, -R9 ;  /* 0x000000ffff077224 */ /* 0x002fc800078e0a09 */
        /* <DEDUP_REMOVED lines=11> */
.L_x_69:
[----:B------:R-:W-:Y:S01]  /*1770*/  IMAD.MOV.U32 R7, RZ, RZ, R14 ;  /* 0x000000ffff077224 */ /* 0x000fe200078e000e */
[----:B------:R-:W-:Y:S02]  /*1780*/  MOV R9, R15 ;  /* 0x0000000f00097202 */ /* 0x000fe40000000f00 */
[----:B------:R-:W-:-:S07]  /*1790*/  MOV R8, 0x17b0 ;  /* 0x000017b000087802 */ /* 0x000fce0000000f00 */
[----:B------:R-:W-:Y:S05]  /*17a0*/  CALL.REL.NOINC `($__internal_1_$__cuda_sm20_rem_u64) ;  /* 0x0000000c00d07944 */ /* 0x000fea0003c00000 */
[----:B------:R-:W-:Y:S02]  /*17b0*/  IMAD.MOV.U32 R14, RZ, RZ, R7 ;  /* 0x000000ffff0e7224 */ /* 0x000fe400078e0007 */
[----:B------:R-:W-:-:S07]  /*17c0*/  IMAD.MOV.U32 R15, RZ, RZ, R20 ;  /* 0x000000ffff0f7224 */ /* 0x000fce00078e0014 */
.L_x_70:
[----:B------:R-:W-:Y:S05]  /*17d0*/  BSYNC.RECONVERGENT B2 ;  /* 0x0000000000027941 */ /* 0x000fea0003800200 */
.L_x_68:
        /* <DEDUP_REMOVED lines=12> */
[----:B0-----:R-:W-:-:S06]  /*18a0*/  IADD3 R9, PT, PT, R7, 0xffffffe, RZ ;  /* 0x0ffffffe07097810 */ /* 0x001fcc0007ffe0ff */
[----:B------:R-:W0:Y:S02]  /*18b0*/  F2I.FTZ.U32.TRUNC.NTZ R3, R9 ;  /* 0x0000000900037305 */ /* 0x000e24000021f000 */
[----:B0-----:R-:W-:-:S04]  /*18c0*/  IMAD.MOV R15, RZ, RZ, -R3 ;  /* 0x000000ffff0f7224 */ /* 0x001fc800078e0a03 */
[----:B------:R-:W-:-:S04]  /*18d0*/  IMAD R15, R15, UR26, RZ ;  /* 0x0000001a0f0f7c24 */ /* 0x000fc8000f8e02ff */
[----:B------:R-:W-:-:S06]  /*18e0*/  IMAD.HI.U32 R15, R3, R15, R2 ;  /* 0x0000000f030f7227 */ /* 0x000fcc00078e0002 */
[----:B------:R-:W-:-:S04]  /*18f0*/  IMAD.HI.U32 R2, R15, R8, RZ ;  /* 0x000000080f027227 */ /* 0x000fc800078e00ff */
[----:B------:R-:W-:-:S04]  /*1900*/  IMAD.MOV R3, RZ, RZ, -R2 ;  /* 0x000000ffff037224 */ /* 0x000fc800078e0a02 */
[----:B------:R-:W-:Y:S02]  /*1910*/  IMAD R2, R3, UR26, R8 ;  /* 0x0000001a03027c24 */ /* 0x000fe4000f8e0208 */
[----:B------:R-:W-:-:S03]  /*1920*/  IMAD.MOV.U32 R3, RZ, RZ, RZ ;  /* 0x000000ffff037224 */ /* 0x000fc600078e00ff */
[----:B------:R-:W-:-:S13]  /*1930*/  ISETP.GE.U32.AND P0, PT, R2, UR26, PT ;  /* 0x0000001a02007c0c */ /* 0x000fda000bf06070 */
[----:B------:R-:W-:-:S04]  /*1940*/  @P0 IADD3 R2, PT, PT, R2, -UR26, RZ ;  /* 0x8000001a02020c10 */ /* 0x000fc8000fffe0ff */
[----:B------:R-:W-:-:S13]  /*1950*/  ISETP.GE.U32.AND P0, PT, R2, UR26, PT ;  /* 0x0000001a02007c0c */ /* 0x000fda000bf06070 */
[----:B------:R-:W-:Y:S01]  /*1960*/  @P0 VIADD R2, R2, -UR26 ;  /* 0x8000001a02020c36 */ /* 0x000fe20008000000 */
[----:B------:R-:W-:Y:S01]  /*1970*/  @!P1 LOP3.LUT R2, RZ, UR26, RZ, 0x33, !PT ;  /* 0x0000001aff029c12 */ /* 0x000fe2000f8e33ff */
[----:B------:R-:W-:Y:S06]  /*1980*/  BRA `(.L_x_73) ;  /* 0x0000000000187947 */ /* 0x000fec0003800000 */
.L_x_72:
[----:B------:R-:W-:Y:S01]  /*1990*/  IMAD.MOV.U32 R7, RZ, RZ, R8 ;  /* 0x000000ffff077224 */ /* 0x000fe200078e0008 */
[----:B------:R-:W-:Y:S02]  /*19a0*/  MOV R9, R14 ;  /* 0x0000000e00097202 */ /* 0x000fe40000000f00 */
[----:B------:R-:W-:-:S07]  /*19b0*/  MOV R8, 0x19d0 ;  /* 0x000019d000087802 */ /* 0x000fce0000000f00 */
[----:B------:R-:W-:Y:S05]  /*19c0*/  CALL.REL.NOINC `($__internal_1_$__cuda_sm20_rem_u64) ;  /* 0x0000000c00487944 */ /* 0x000fea0003c00000 */
[----:B------:R-:W-:Y:S02]  /*19d0*/  IMAD.MOV.U32 R2, RZ, RZ, R7 ;  /* 0x000000ffff027224 */ /* 0x000fe400078e0007 */
[----:B------:R-:W-:-:S07]  /*19e0*/  IMAD.MOV.U32 R3, RZ, RZ, R20 ;  /* 0x000000ffff037224 */ /* 0x000fce00078e0014 */
.L_x_73:
[----:B------:R-:W-:Y:S05]  /*19f0*/  BSYNC.RECONVERGENT B2 ;  /* 0x0000000000027941 */ /* 0x000fea0003800200 */
.L_x_71:
[----:B------:R-:W-:-:S05]  /*1a00*/  IADD3 R7, P0, PT, R18, R2, RZ ;  /* 0x0000000212077210 */ /* 0x000fca0007f1e0ff */
[----:B------:R-:W-:Y:S01]  /*1a10*/  IMAD.X R18, R19, 0x1, R3, P0 ;  /* 0x0000000113127824 */ /* 0x000fe200000e0603 */
[----:B------:R-:W-:-:S04]  /*1a20*/  ISETP.GE.U32.AND P0, PT, R7, R12, PT ;  /* 0x0000000c0700720c */ /* 0x000fc80003f06070 */
[----:B------:R-:W-:-:S04]  /*1a30*/  ISETP.GE.U32.AND.EX P0, PT, R18, R13, PT, P0 ;  /* 0x0000000d1200720c */ /* 0x000fc80003f06100 */
[----:B------:R-:W-:Y:S02]  /*1a40*/  SEL R2, R12, RZ, P0 ;  /* 0x000000ff0c027207 */ /* 0x000fe40000000000 */
[----:B------:R-:W-:Y:S02]  /*1a50*/  SEL R3, R13, RZ, P0 ;  /* 0x000000ff0d037207 */ /* 0x000fe40000000000 */
[----:B------:R-:W-:-:S04]  /*1a60*/  IADD3 R2, P1, PT, -R2, R7, RZ ;  /* 0x0000000702027210 */ /* 0x000fc80007f3e1ff */
[----:B------:R-:W-:-:S09]  /*1a70*/  IADD3.X R3, PT, PT, ~R3, R18, RZ, P1, !PT ;  /* 0x0000001203037210 */ /* 0x000fd20000ffe5ff */
.L_x_61:
[----:B------:R-:W-:Y:S05]  /*1a80*/  BSYNC.RECONVERGENT B1 ;  /* 0x0000000000017941 */ /* 0x000fea0003800200 */
.L_x_58:
[C---:B------:R-:W-:Y:S01]  /*1a90*/  LEA R7, R5.reuse, UR8, 0x3 ;  /* 0x0000000805077c11 */ /* 0x040fe2000f8e18ff */
[----:B------:R-:W-:-:S04]  /*1aa0*/  VIADD R5, R5, UR19 ;  /* 0x0000001305057c36 */ /* 0x000fc80008000000 */
[----:B------:R-:W0:Y:S02]  /*1ab0*/  LDS.64 R8, [R7] ;  /* 0x0000000007087984 */ /* 0x000e240000000a00 */
[----:B0-----:R-:W-:-:S05]  /*1ac0*/  IADD3 R15, P0, PT, R8, R2, RZ ;  /* 0x00000002080f7210 */ /* 0x001fca0007f1e0ff */
[----:B------:R-:W-:Y:S01]  /*1ad0*/  IMAD.X R8, R9, 0x1, R3, P0 ;  /* 0x0000000109087824 */ /* 0x000fe200000e0603 */
        /* <DEDUP_REMOVED lines=9> */
.L_x_57:
[----:B------:R-:W-:Y:S05]  /*1b70*/  BSYNC.RECONVERGENT B0 ;  /* 0x0000000000007941 */ /* 0x000fea0003800200 */
.L_x_56:
[----:B------:R-:W2:Y:S01]  /*1b80*/  LDCU UR5, c[0x0][0x3dc] ;  /* 0x00007b80ff0577ac */ /* 0x000ea20008000800 */
[----:B------:R-:W-:Y:S01]  /*1b90*/  IADD3 R4, PT, PT, R4, 0x1, RZ ;  /* 0x0000000104047810 */ /* 0x000fe20007ffe0ff */
[----:B------:R-:W-:Y:S03]  /*1ba0*/  BAR.SYNC.DEFER_BLOCKING 0x0 ;  /* 0x0000000000007b1d */ /* 0x000fe60000010000 */
[----:B--2---:R-:W-:-:S13]  /*1bb0*/  ISETP.NE.AND P0, PT, R4, UR5, PT ;  /* 0x0000000504007c0c */ /* 0x004fda000bf05270 */
[----:B------:R-:W-:Y:S05]  /*1bc0*/  @P0 BRA `(.L_x_75) ;  /* 0xffffffe400d40947 */ /* 0x000fea000383ffff */
.L_x_47:
[----:B------:R-:W2:Y:S01]  /*1bd0*/  LDCU UR5, c[0x0][0x3d8] ;  /* 0x00007b00ff0577ac */ /* 0x000ea20008000800 */
[----:B------:R-:W-:Y:S02]  /*1be0*/  UIADD3 UR4, UPT, UPT, UR4, 0x1, URZ ;  /* 0x0000000104047890 */ /* 0x000fe4000fffe0ff */
[----:B--2---:R-:W-:-:S04]  /*1bf0*/  UIADD3 UR5, UPT, UPT, UR5, 0x1, URZ ;  /* 0x0000000105057890 */ /* 0x004fc8000fffe0ff */
[----:B------:R-:W-:-:S04]  /*1c00*/  UISETP.LT.U32.AND UP0, UPT, UR5, 0x1, UPT ;  /* 0x000000010500788c */ /* 0x000fc8000bf01070 */
[----:B------:R-:W-:-:S04]  /*1c10*/  USEL UR5, UR5, 0x1, !UP0 ;  /* 0x0000000105057887 */ /* 0x000fc8000c000000 */
[----:B------:R-:W-:-:S09]  /*1c20*/  UISETP.NE.AND UP0, UPT, UR4, UR5, UPT ;  /* 0x000000050400728c */ /* 0x000fd2000bf05270 */
[----:B------:R-:W-:Y:S05]  /*1c30*/  BRA.U UP0, `(.L_x_76) ;  /* 0xffffffe500987547 */ /* 0x000fea000b83ffff */
[----:B------:R-:W2:Y:S02]  /*1c40*/  LDCU UR4, c[0x0][0x3d4] ;  /* 0x00007a80ff0477ac */ /* 0x000ea40008000800 */
[----:B--2---:R-:W-:-:S09]  /*1c50*/  UISETP.NE.AND UP0, UPT, UR4, URZ, UPT ;  /* 0x000000ff0400728c */ /* 0x004fd2000bf05270 */
[----:B------:R-:W-:Y:S05]  /*1c60*/  BRA.U !UP0, `(.L_x_77) ;  /* 0x00000005089c7547 */ /* 0x000fea000b800000 */
[----:B------:R-:W2:Y:S01]  /*1c70*/  I2F.U32.RP R0, UR19 ;  /* 0x0000001300007d06 */ /* 0x000ea20008209000 */
[----:B------:R-:W-:Y:S01]  /*1c80*/  UMOV UR4, URZ ;  /* 0x000000ff00047c82 */ /* 0x000fe20008000000 */
[----:B------:R-:W-:Y:S02]  /*1c90*/  UIADD3 UR14, UPT, UPT, UR19, -0x1, UR9 ;  /* 0xffffffff130e7890 */ /* 0x000fe4000fffe009 */
[----:B------:R-:W-:-:S04]  /*1ca0*/  UISETP.NE.U32.AND UP2, UPT, UR19, URZ, UPT ;  /* 0x000000ff1300728c */ /* 0x000fc8000bf45070 */
[----:B--2---:R-:W1:Y:S02]  /*1cb0*/  MUFU.RCP R0, R0 ;  /* 0x0000000000007308 */ /* 0x004e640000001000 */
        /* <DEDUP_REMOVED lines=19> */
.L_x_81:
[----:B------:R-:W-:Y:S01]  /*1df0*/  UISETP.GT.U32.AND UP0, UPT, UR19, UR14, UPT ;  /* 0x0000000e1300728c */ /* 0x000fe2000bf04070 */
[----:B------:R-:W-:Y:S01]  /*1e00*/  UMOV UR12, UR4 ;  /* 0x00000004000c7c82 */ /* 0x000fe20008000000 */
[----:B------:R-:W-:-:S07]  /*1e10*/  UIADD3 UR4, UPT, UPT, UR4, 0x1, URZ ;  /* 0x0000000104047890 */ /* 0x000fce000fffe0ff */
[----:B0123--:R-:W-:Y:S05]  /*1e20*/  BRA.U UP0, `(.L_x_78) ;  /* 0x00000005001c7547 */ /* 0x00ffea000b800000 */
[----:B------:R-:W1:Y:S01]  /*1e30*/  LDC.64 R2, c[0x0][0x3a8] ;  /* 0x0000ea00ff027b82 */ /* 0x000e620000000a00 */
[----:B------:R-:W2:Y:S01]  /*1e40*/  LDCU UR13, c[0x0][0x3d0] ;  /* 0x00007a00ff0d77ac */ /* 0x000ea20008000800 */
[----:B------:R-:W-:Y:S01]  /*1e50*/  BSSY.RECONVERGENT B0, `(.L_x_78) ;  /* 0x0000044000007945 */ /* 0x000fe20003800200 */
[----:B------:R-:W-:Y:S02]  /*1e60*/  IMAD.MOV.U32 R0, RZ, RZ, R6 ;  /* 0x000000ffff007224 */ /* 0x000fe400078e0006 */
[----:B------:R-:W-:Y:S01]  /*1e70*/  IMAD.U32 R7, RZ, RZ, UR5 ;  /* 0x00000005ff077e24 */ /* 0x000fe2000f8e00ff */
[----:B------:R-:W-:Y:S01]  /*1e80*/  UMOV UR6, 0xffffffff ;  /* 0xffffffff00067882 */ /* 0x000fe20000000000 */
[----:B------:R-:W-:Y:S01]  /*1e90*/  UMOV UR7, 0x2 ;  /* 0x0000000200077882 */ /* 0x000fe20000000000 */
[----:B0-----:R-:W0:Y:S01]  /*1ea0*/  LDC.64 R4, c[0x0][0x3b0] ;  /* 0x0000ec00ff047b82 */ /* 0x001e220000000a00 */
[----:B------:R-:W-:Y:S01]  /*1eb0*/  UMOV UR11, 0x8 ;  /* 0x00000008000b7882 */ /* 0x000fe20000000000 */
[----:B------:R-:W-:-:S02]  /*1ec0*/  USHF.L.U32 UR6, UR6, UR12, URZ ;  /* 0x0000000c06067299 */ /* 0x000fc400080006ff */
[----:B------:R-:W-:Y:S02]  /*1ed0*/  USHF.L.U32 UR7, UR7, UR12, URZ ;  /* 0x0000000c07077299 */ /* 0x000fe400080006ff */
[----:B------:R-:W-:Y:S02]  /*1ee0*/  USHF.L.U32 UR11, UR11, UR12, URZ ;  /* 0x0000000c0b0b7299 */ /* 0x000fe400080006ff */
[----:B------:R-:W3:Y:S01]  /*1ef0*/  LDC.64 R8, c[0x0][0x3b8] ;  /* 0x0000ee00ff087b82 */ /* 0x000ee20000000a00 */
[----:B--2---:R-:W-:-:S12]  /*1f00*/  USHF.R.U32.HI UR13, URZ, UR4, UR13 ;  /* 0x00000004ff0d7299 */ /* 0x004fd8000801160d */
.L_x_80:
[----:B------:R-:W-:-:S13]  /*1f10*/  ISETP.GE.U32.AND P0, PT, R0, UR9, PT ;  /* 0x0000000900007c0c */ /* 0x000fda000bf06070 */
[----:B--2---:R-:W-:Y:S05]  /*1f20*/  @P0 BRA `(.L_x_79) ;  /* 0x0000000000d80947 */ /* 0x004fea0003800000 */
[----:B------:R-:W-:-:S04]  /*1f30*/  SHF.R.U32.HI R10, RZ, UR12, R0 ;  /* 0x0000000cff0a7c19 */ /* 0x000fc80008011600 */
[----:B------:R-:W-:-:S05]  /*1f40*/  IADD3 R15, PT, PT, R10, UR13, RZ ;  /* 0x0000000d0a0f7c10 */ /* 0x000fca000fffe0ff */
[----:B0-----:R-:W-:-:S06]  /*1f50*/  IMAD.WIDE.U32 R16, R15, 0x8, R4 ;  /* 0x000000080f107825 */ /* 0x001fcc00078e0004 */
[----:B------:R-:W2:Y:S01]  /*1f60*/  LDG.E.64.CONSTANT R16, desc[UR16][R16.64] ;  /* 0x0000001010107981 */ /* 0x000ea2000c1e9b00 */
[----:B-1----:R-:W-:-:S06]  /*1f70*/  IMAD.WIDE.U32 R14, R15, 0x8, R2 ;  /* 0x000000080f0e7825 */ /* 0x002fcc00078e0002 */
[----:B------:R-:W4:Y:S01]  /*1f80*/  LDG.E.64.CONSTANT R14, desc[UR16][R14.64] ;  /* 0x000000100e0e7981 */ /* 0x000f22000c1e9b00 */
[C---:B------:R-:W-:Y:S01]  /*1f90*/  LOP3.LUT R11, R0.reuse, UR6, RZ, 0x30, !PT ;  /* 0x00000006000b7c12 */ /* 0x040fe2000f8e30ff */
        /* <DEDUP_REMOVED lines=15> */
[----:B------:R-:W-:Y:S01]  /*2090*/  IMAD.X R23, RZ, RZ, RZ, P0 ;  /* 0x000000ffff177224 */ /* 0x000fe200000e06ff */
[----:B------:R-:W-:Y:S01]  /*20a0*/  IADD3 RZ, P0, PT, R21, R18, RZ ;  /* 0x0000001215ff7210 */ /* 0x000fe20007f1e0ff */
[----:B------:R-:W-:-:S04]  /*20b0*/  IMAD.MOV.U32 R22, RZ, RZ, R19 ;  /* 0x000000ffff167224 */ /* 0x000fc800078e0013 */
[----:B------:R-:W-:-:S04]  /*20c0*/  IMAD.WIDE.U32.X R16, R17, R25, R22, P0 ;  /* 0x0000001911107225 */ /* 0x000fc800000e0416 */
[-C--:B------:R-:W-:Y:S02]  /*20d0*/  IMAD R17, R17, R8.reuse, RZ ;  /* 0x0000000811117224 */ /* 0x080fe400078e02ff */
[----:B------:R-:W-:-:S04]  /*20e0*/  IMAD.WIDE.U32 R18, R16, R8, RZ ;  /* 0x0000000810127225 */ /* 0x000fc800078e00ff */
[----:B------:R-:W-:Y:S01]  /*20f0*/  IMAD R17, R16, R9, R17 ;  /* 0x0000000910117224 */ /* 0x000fe200078e0211 */
[----:B------:R-:W-:Y:S01]  /*2100*/  IADD3 R16, P0, PT, RZ, -R18, RZ ;  /* 0x80000012ff107210 */ /* 0x000fe20007f1e0ff */
[----:B----4-:R-:W-:Y:S02]  /*2110*/  IMAD R25, R25, R14, RZ ;  /* 0x0000000e19197224 */ /* 0x010fe400078e02ff */
[----:B------:R-:W-:Y:S02]  /*2120*/  IMAD.IADD R18, R19, 0x1, R17 ;  /* 0x0000000113127824 */ /* 0x000fe400078e0211 */
[----:B------:R-:W-:-:S03]  /*2130*/  IMAD R25, R15, R27, R25 ;  /* 0x0000001b0f197224 */ /* 0x000fc600078e0219 */
[----:B------:R-:W-:Y:S02]  /*2140*/  IADD3.X R17, PT, PT, RZ, ~R18, RZ, P0, !PT ;  /* 0x80000012ff117210 */ /* 0x000fe400007fe4ff */
        /* <DEDUP_REMOVED lines=20> */
.L_x_79:
[----:B------:R-:W-:Y:S05]  /*2290*/  BSYNC.RECONVERGENT B0 ;  /* 0x0000000000007941 */ /* 0x000fea0003800200 */
.L_x_78:
[----:B------:R-:W4:Y:S02]  /*22a0*/  LDCU UR6, c[0x0][0x3d4] ;  /* 0x00007a80ff0677ac */ /* 0x000f240008000800 */
[----:B----4-:R-:W-:Y:S01]  /*22b0*/  UISETP.NE.AND UP0, UPT, UR4, UR6, UPT ;  /* 0x000000060400728c */ /* 0x010fe2000bf05270 */
[----:B------:R-:W-:Y:S08]  /*22c0*/  BAR.SYNC.DEFER_BLOCKING 0x0 ;  /* 0x0000000000007b1d */ /* 0x000ff00000010000 */
[----:B------:R-:W-:Y:S05]  /*22d0*/  BRA.U UP0, `(.L_x_81) ;  /* 0xfffffff900c47547 */ /* 0x000fea000b83ffff */
.L_x_77:
[----:B------:R-:W4:Y:S01]  /*22e0*/  LDCU UR9, c[0x0][0x3d0] ;  /* 0x00007a00ff0977ac */ /* 0x000f220008000800 */
[----:B-1----:R-:W1:Y:S01]  /*22f0*/  LDC.64 R2, c[0x0][0x3b8] ;  /* 0x0000ee00ff027b82 */ /* 0x002e620000000a00 */
[----:B------:R-:W-:Y:S01]  /*2300*/  BSSY.RECONVERGENT B0, `(.L_x_82) ;  /* 0x0000023000007945 */ /* 0x000fe20003800200 */
[----:B------:R-:W0:Y:S01]  /*2310*/  LDCU.128 UR12, c[0x0][0x3c0] ;  /* 0x00007800ff0c77ac */ /* 0x000e220008000c00 */
[----:B----4-:R-:W-:-:S13]  /*2320*/  ISETP.GE.U32.AND P0, PT, R6, UR9, PT ;  /* 0x0000000906007c0c */ /* 0x010fda000bf06070 */
[----:B0-----:R-:W-:Y:S05]  /*2330*/  @P0 BRA `(.L_x_83) ;  /* 0x00000000007c0947 */ /* 0x001fea0003800000 */
[----:B------:R-:W0:Y:S01]  /*2340*/  LDC.64 R4, c[0x0][0x3b8] ;  /* 0x0000ee00ff047b82 */ /* 0x000e220000000a00 */
[----:B------:R-:W-:-:S07]  /*2350*/  IMAD.MOV.U32 R0, RZ, RZ, R6 ;  /* 0x000000ffff007224 */ /* 0x000fce00078e0006 */
.L_x_84:
[C---:B----4-:R-:W-:Y:S01]  /*2360*/  LEA R7, R0.reuse, UR8, 0x3 ;  /* 0x0000000800077c11 */ /* 0x050fe2000f8e18ff */
[----:B------:R-:W-:-:S04]  /*2370*/  VIADD R0, R0, UR19 ;  /* 0x0000001300007c36 */ /* 0x000fc80008000000 */
[----:B---3--:R-:W2:Y:S02]  /*2380*/  LDS.64 R8, [R7] ;  /* 0x0000000007087984 */ /* 0x008ea40000000a00 */
        /* <DEDUP_REMOVED lines=11> */
[----:B------:R-:W-:Y:S02]  /*2440*/  IMAD R9, R9, UR12, RZ ;  /* 0x0000000c09097c24 */ /* 0x000fe4000f8e02ff */
[----:B------:R-:W-:Y:S02]  /*2450*/  IMAD.IADD R12, R13, 0x1, R11 ;  /* 0x000000010d0c7824 */ /* 0x000fe400078e020b */
[C---:B------:R-:W-:Y:S02]  /*2460*/  IMAD R9, R8.reuse, UR13, R9 ;  /* 0x0000000d08097c24 */ /* 0x040fe4000f8e0209 */
[----:B------:R-:W-:Y:S02]  /*2470*/  IMAD.X R11, RZ, RZ, ~R12, P0 ;  /* 0x000000ffff0b7224 */ /* 0x000fe400000e0e0c */
[----:B------:R-:W-:-:S03]  /*2480*/  IMAD.WIDE.U32 R10, R8, UR12, R10 ;  /* 0x0000000c080a7c25 */ /* 0x000fc6000f8e000a */
[----:B------:R-:W-:Y:S02]  /*2490*/  ISETP.GE.U32.AND P0, PT, R10, R4, PT ;  /* 0x000000040a00720c */ /* 0x000fe40003f06070 */
[----:B------:R-:W-:-:S04]  /*24a0*/  IADD3 R9, PT, PT, R11, R9, RZ ;  /* 0x000000090b097210 */ /* 0x000fc80007ffe0ff */
        /* <DEDUP_REMOVED lines=8> */
.L_x_83:
[----:B------:R-:W-:Y:S05]  /*2530*/  BSYNC.RECONVERGENT B0 ;  /* 0x0000000000007941 */ /* 0x000fea0003800200 */
.L_x_82:
[----:B------:R-:W-:Y:S01]  /*2540*/  BAR.SYNC.DEFER_BLOCKING 0x0 ;  /* 0x0000000000007b1d */ /* 0x000fe20000010000 */
[----:B------:R-:W-:Y:S01]  /*2550*/  ISETP.GE.U32.AND P0, PT, R6, UR9, PT ;  /* 0x0000000906007c0c */ /* 0x000fe2000bf06070 */
[----:B------:R-:W-:-:S04]  /*2560*/  UIMAD UR4, UR18, UR9, URZ ;  /* 0x00000009120472a4 */ /* 0x000fc8000f8e02ff */
[----:B------:R-:W-:Y:S01]  /*2570*/  UIADD3 UR4, UP0, UPT, UR4, UR10, URZ ;  /* 0x0000000a04047290 */ /* 0x000fe2000ff1e0ff */
[----:B------:R-:W0:Y:S03]  /*2580*/  LDCU.64 UR6, c[0x0][0x380] ;  /* 0x00007000ff0677ac */ /* 0x000e260008000a00 */
[----:B------:R-:W-:-:S04]  /*2590*/  UIADD3.X UR5, UPT, UPT, URZ, URZ, URZ, UP0, !UPT ;  /* 0x000000ffff057290 */ /* 0x000fc800087fe4ff */
[----:B0-----:R-:W-:Y:S08]  /*25a0*/  @P0 EXIT ;  /* 0x000000000000094d */ /* 0x001ff00003800000 */
.L_x_85:
[----:B------:R-:W-:-:S05]  /*25b0*/  IADD3 R0, P0, PT, R6, UR4, RZ ;  /* 0x0000000406007c10 */ /* 0x000fca000ff1e0ff */
[----:B0-----:R-:W-:Y:S01]  /*25c0*/  IMAD.X R5, RZ, RZ, UR5, P0 ;  /* 0x00000005ff057e24 */ /* 0x001fe200080e06ff */
[----:B------:R-:W-:-:S04]  /*25d0*/  LEA R4, P0, R0, UR6, 0x3 ;  /* 0x0000000600047c11 */ /* 0x000fc8000f8018ff */
[----:B------:R-:W-:-:S05]  /*25e0*/  LEA.HI.X R5, R0, UR7, R5, 0x3, P0 ;  /* 0x0000000700057c11 */ /* 0x000fca00080f1c05 */
[----:B---3--:R-:W3:Y:S01]  /*25f0*/  LDG.E.64 R8, desc[UR16][R4.64] ;  /* 0x0000001004087981 */ /* 0x008ee2000c1e1b00 */
[C---:B--2-4-:R-:W-:Y:S01]  /*2600*/  LEA R10, R6.reuse, UR8, 0x3 ;  /* 0x00000008060a7c11 */ /* 0x054fe2000f8e18ff */
[----:B------:R-:W-:-:S05]  /*2610*/  VIADD R6, R6, UR19 ;  /* 0x0000001306067c36 */ /* 0x000fca0008000000 */
[----:B------:R-:W3:Y:S02]  /*2620*/  LDS.64 R10, [R10] ;  /* 0x000000000a0a7984 */ /* 0x000ee40000000a00 */
[----:B---3--:R-:W-:-:S04]  /*2630*/  IADD3 R7, P0, PT, R8, R10, RZ ;  /* 0x0000000a08077210 */ /* 0x008fc80007f1e0ff */
[----:B------:R-:W-:Y:S02]  /*2640*/  IADD3.X R9, PT, PT, R9, R11, RZ, P0, !PT ;  /* 0x0000000b09097210 */ /* 0x000fe400007fe4ff */
[----:B-1----:R-:W-:-:S04]  /*2650*/  ISETP.GE.U32.AND P0, PT, R7, R2, PT ;  /* 0x000000020700720c */ /* 0x002fc80003f06070 */
[----:B------:R-:W-:-:S04]  /*2660*/  ISETP.GE.U32.AND.EX P0, PT, R9, R3, PT, P0 ;  /* 0x000000030900720c */ /* 0x000fc80003f06100 */
[----:B------:R-:W-:Y:S02]  /*2670*/  SEL R8, R2, RZ, P0 ;  /* 0x000000ff02087207 */ /* 0x000fe40000000000 */
[----:B------:R-:W-:Y:S02]  /*2680*/  SEL R0, R3, RZ, P0 ;  /* 0x000000ff03007207 */ /* 0x000fe40000000000 */
[----:B------:R-:W-:-:S05]  /*2690*/  IADD3 R8, P0, PT, -R8, R7, RZ ;  /* 0x0000000708087210 */ /* 0x000fca0007f1e1ff */
[----:B------:R-:W-:Y:S01]  /*26a0*/  IMAD.X R9, R9, 0x1, ~R0, P0 ;  /* 0x0000000109097824 */ /* 0x000fe200000e0e00 */
[----:B------:R-:W-:-:S04]  /*26b0*/  ISETP.GE.U32.AND P0, PT, R6, UR9, PT ;  /* 0x0000000906007c0c */ /* 0x000fc8000bf06070 */
[----:B------:R0:W-:Y:S09]  /*26c0*/  STG.E.64 desc[UR16][R4.64], R8 ;  /* 0x0000000804007986 */ /* 0x0001f2000c101b10 */
[----:B------:R-:W-:Y:S05]  /*26d0*/  @!P0 BRA `(.L_x_85) ;  /* 0xfffffffc00b48947 */ /* 0x000fea000383ffff */
[----:B------:R-:W-:Y:S05]  /*26e0*/  EXIT ;  /* 0x000000000000794d */ /* 0x000fea0003800000 */
        .weak           $__internal_1_$__cuda_sm20_rem_u64
        .type           $__internal_1_$__cuda_sm20_rem_u64,@function
        .size           $__internal_1_$__cuda_sm20_rem_u64,(.L_x_132 - $__internal_1_$__cuda_sm20_rem_u64)
$__internal_1_$__cuda_sm20_rem_u64:
        /* <DEDUP_REMOVED lines=8> */
[----:B------:R-:W-:-:S10]  /*2770*/  HFMA2 R21, -RZ, RZ, 0, 0 ;  /* 0x00000000ff157431 */ /* 0x000fd400000001ff */
        /* <DEDUP_REMOVED lines=8> */
[----:B------:R-:W-:-:S04]  /*2800*/  UIMAD.WIDE.U32 UR12, UP0, UR6, UR5, UR12 ;  /* 0x00000005060c72a5 */ /* 0x000fc8000f80000c */
[----:B------:R-:W-:Y:S02]  /*2810*/  UIMAD.WIDE.U32 UR12, UP1, UR7, UR14, UR12 ;  /* 0x0000000e070c72a5 */ /* 0x000fe4000f82000c */
[----:B------:R-:W-:Y:S02]  /*2820*/  UIMAD.WIDE.U32 UR14, UR7, UR5, URZ ;  /* 0x00000005070e72a5 */ /* 0x000fe4000f8e00ff */
[----:B------:R-:W-:-:S04]  /*2830*/  UIMAD UR5, UR7, UR5, URZ ;  /* 0x00000005070572a4 */ /* 0x000fc8000f8e02ff */
        /* <DEDUP_REMOVED lines=22> */
[----:B------:R-:W-:-:S03]  /*29a0*/  IADD3 R25, P1, PT, R25, R20, RZ ;  /* 0x0000001419197210 */ /* 0x000fc60007f3e0ff */
[----:B------:R-:W-:Y:S02]  /*29b0*/  IMAD.X R23, RZ, RZ, R23, P0 ;  /* 0x000000ffff177224 */ /* 0x000fe400000e0617 */
        /* <DEDUP_REMOVED lines=8> */
[----:B------:R-:W-:Y:S02]  /*2a40*/  ISETP.GE.U32.AND.EX P0, PT, R20, R3, PT, P0 ;  /* 0x000000031400720c */ /* 0x000fe40003f06100 */
[-C--:B------:R-:W-:Y:S02]  /*2a50*/  IADD3.X R24, PT, PT, ~R3, R20.reuse, RZ, P1, !PT ;  /* 0x0000001403187210 */ /* 0x080fe40000ffe5ff */
[----:B------:R-:W-:Y:S02]  /*2a60*/  SEL R9, R9, R21, P0 ;  /* 0x0000001509097207 */ /* 0x000fe40000000000 */
[----:B------:R-:W-:Y:S02]  /*2a70*/  SEL R24, R24, R20, P0 ;  /* 0x0000001418187207 */ /* 0x000fe40000000000 */
[----:B------:R-:W-:Y:S02]  /*2a80*/  ISETP.GE.U32.AND P0, PT, R9, R2, PT ;  /* 0x000000020900720c */ /* 0x000fe40003f06070 */
[----:B------:R-:W-:-:S02]  /*2a90*/  IADD3 R7, P2, PT, -R2, R9, RZ ;  /* 0x0000000902077210 */ /* 0x000fc40007f5e1ff */
[----:B------:R-:W-:Y:S02]  /*2aa0*/  ISETP.GE.U32.AND.EX P0, PT, R24, R3, PT, P0 ;  /* 0x000000031800720c */ /* 0x000fe40003f06100 */
[----:B------:R-:W-:Y:S01]  /*2ab0*/  ISETP.NE.U32.AND P1, PT, R2, RZ, PT ;  /* 0x000000ff0200720c */ /* 0x000fe20003f25070 */
[----:B------:R-:W-:Y:S01]  /*2ac0*/  IMAD.X R20, R24, 0x1, ~R3, P2 ;  /* 0x0000000118147824 */ /* 0x000fe200010e0e03 */
[----:B------:R-:W-:Y:S01]  /*2ad0*/  SEL R7, R7, R9, P0 ;  /* 0x0000000907077207 */ /* 0x000fe20000000000 */
[----:B------:R-:W-:Y:S01]  /*2ae0*/  IMAD.MOV.U32 R9, RZ, RZ, 0x0 ;  /* 0x00000000ff097424 */ /* 0x000fe200078e00ff */
[----:B------:R-:W-:Y:S02]  /*2af0*/  ISETP.NE.AND.EX P1, PT, R3, RZ, PT, P1 ;  /* 0x000000ff0300720c */ /* 0x000fe40003f25310 */
[----:B------:R-:W-:Y:S02]  /*2b00*/  SEL R20, R20, R24, P0 ;  /* 0x0000001814147207 */ /* 0x000fe40000000000 */
[----:B------:R-:W-:-:S02]  /*2b10*/  SEL R7, R7, 0xffffffff, P1 ;  /* 0xffffffff07077807 */ /* 0x000fc40000800000 */
[----:B------:R-:W-:Y:S01]  /*2b20*/  SEL R20, R20, 0xffffffff, P1 ;  /* 0xffffffff14147807 */ /* 0x000fe20000800000 */
[----:B------:R-:W-:Y:S06]  /*2b30*/  RET.REL.NODEC R8 `(tfhe_external_product_accumulate) ;  /* 0xffffffd408307950 */ /* 0x000fec0003c3ffff */
.L_x_86:
        /* <DEDUP_REMOVED lines=12> */
.L_x_132:


//--------------------- .text.tfhe_external_product --------------------------
	.section	.text.tfhe_external_product,"ax",@progbits
	.align	128
        .global         tfhe_external_product
        .type           tfhe_external_product,@function
        .size           tfhe_external_product,(.L_x_133 - tfhe_external_product)
        .other          tfhe_external_product,@"STO_CUDA_ENTRY STV_DEFAULT"
tfhe_external_product:
.text.tfhe_external_product:
        /* <DEDUP_REMOVED lines=19> */
.L_x_87:
        /* <DEDUP_REMOVED lines=10> */
.L_x_90:
[C---:B------:R-:W-:Y:S01]  /*01d0*/  LEA R2, R0.reuse, UR8, 0x3 ;  /* 0x0000000800027c11 */ /* 0x040fe2000f8e18ff */
[----:B------:R-:W-:-:S04]  /*01e0*/  VIADD R0, R0, UR19 ;  /* 0x0000001300007c36 */ /* 0x000fc80008000000 */
[----:B------:R0:W-:Y:S01]  /*01f0*/  STS.64 [R2], RZ ;  /* 0x000000ff02007388 */ /* 0x0001e20000000a00 */
[----:B------:R-:W-:-:S13]  /*0200*/  ISETP.GE.U32.AND P0, PT, R0, UR9, PT ;  /* 0x0000000900007c0c */ /* 0x000fda000bf06070 */
[----:B0-----:R-:W-:Y:S05]  /*0210*/  @!P0 BRA `(.L_x_90) ;  /* 0xfffffffc00ec8947 */ /* 0x001fea000383ffff */
.L_x_89:
[----:B----4-:R-:W-:Y:S05]  /*0220*/  BSYNC.RECONVERGENT B0 ;  /* 0x0000000000007941 */ /* 0x010fea0003800200 */
.L_x_88:
[----:B------:R-:W-:Y:S01]  /*0230*/  BAR.SYNC.DEFER_BLOCKING 0x0 ;  /* 0x0000000000007b1d */ /* 0x000fe20000010000 */
[----:B------:R-:W-:Y:S02]  /*0240*/  UIMAD UR10, UR10, UR9, URZ ;  /* 0x000000090a0a72a4 */ /* 0x000fe4000f8e02ff */
[----:B------:R-:W-:-:S03]  /*0250*/  USHF.R.U32.HI UR9, URZ, 0x1, UR9 ;  /* 0x00000001ff097899 */ /* 0x000fc60008011609 */
[----:B------:R-:W0:Y:S01]  /*0260*/  LDCU UR4, c[0x0][0x3d8] ;  /* 0x00007b00ff0477ac */ /* 0x000e220008000800 */
[----:B------:R-:W1:Y:S01]  /*0270*/  LDCU.64 UR16, c[0x0][0x358] ;  /* 0x00006b00ff1077ac */ /* 0x000e620008000a00 */
[----:B0-----:R-:W-:-:S03]  /*0280*/  UIMAD UR10, UR10, UR4, UR10 ;  /* 0x000000040a0a72a4 */ /* 0x001fc6000f8e020a */
[----:B-1----:R-:W-:-:S09]  /*0290*/  UMOV UR4, URZ ;  /* 0x000000ff00047c82 */ /* 0x002fd20008000000 */
.L_x_120:
        /* <DEDUP_REMOVED lines=8> */
.L_x_119:
        /* <DEDUP_REMOVED lines=15> */
.L_x_94:
        /* <DEDUP_REMOVED lines=24> */
.L_x_93:
[----:B------:R-:W-:Y:S05]  /*0590*/  BSYNC.RECONVERGENT B0 ;  /* 0x0000000000007941 */ /* 0x000fea0003800200 */
.L_x_92:
        /* <DEDUP_REMOVED lines=27> */
.L_x_99:
        /* <DEDUP_REMOVED lines=26> */
.L_x_98:
        /* <DEDUP_REMOVED lines=69> */
.L_x_97:
[----:B------:R-:W-:Y:S05]  /*0d40*/  BSYNC.RECONVERGENT B0 ;  /* 0x0000000000007941 */ /* 0x000fea0003800200 */
.L_x_96:
[----:B------:R-:W-:Y:S06]  /*0d50*/  BAR.SYNC.DEFER_BLOCKING 0x0 ;  /* 0x0000000000007b1d */ /* 0x000fec0000010000 */
[----:B------:R-:W-:Y:S05]  /*0d60*/  @P2 BRA `(.L_x_99) ;  /* 0xfffffff800782947 */ /* 0x000fea000383ffff */
.L_x_95:
        /* <DEDUP_REMOVED lines=8> */
[----:B0-----:R-:W-:-:S07]  /*0df0*/  IMAD.MOV.U32 R5, RZ, RZ, R6 ;  /* 0x000000ffff057224 */ /* 0x001fce00078e0006 */
[----:B------:R-:W0:Y:S08]  /*0e00*/  LDC R3, c[0x0][0x3dc] ;  /* 0x0000f700ff037b82 */ /* 0x000e300000000800 */
[----:B------:R-:W2:Y:S01]  /*0e10*/  LDC.64 R12, c[0x0][0x3b8] ;  /* 0x0000ee00ff0c7b82 */ /* 0x000ea20000000a00 */
[----:B-1----:R-:W-:Y:S01]  /*0e20*/  IADD3 R7, PT, PT, R0, 0x1, RZ ;  /* 0x0000000100077810 */ /* 0x002fe20007ffe0ff */
[----:B0-----:R-:W-:-:S04]  /*0e30*/  IMAD R0, R3, UR4, R4 ;  /* 0x0000000403007c24 */ /* 0x001fc8000f8e0204 */
[----:B------:R-:W-:-:S07]  /*0e40*/  IMAD R0, R7, R0, UR18 ;  /* 0x0000001207007e24 */ /* 0x000fce000f8e0200 */
.L_x_118:
        /* <DEDUP_REMOVED lines=21> */
[----:B------:R-:W-:-:S03]  /*0fa0*/  ISETP.NE.U32.AND P0, PT, R14, RZ, PT ;  /* 0x000000ff0e00720c */ /* 0x000fc60003f05070 */
[----:B------:R-:W-:Y:S02]  /*0fb0*/  IADD3 R22, PT, PT, R19, R7, RZ ;  /* 0x0000000713167210 */ /* 0x000fe40007ffe0ff */
        /* <DEDUP_REMOVED lines=10> */
[----:B0-----:R-:W-:Y:S02]  /*1060*/  IMAD.MOV.U32 R2, RZ, RZ, RZ ;  /* 0x000000ffff027224 */ /* 0x001fe400078e00ff */
[----:B-1----:R-:W-:-:S04]  /*1070*/  IMAD.MOV R9, RZ, RZ, -R3 ;  /* 0x000000ffff097224 */ /* 0x002fc800078e0a03 */
[----:B------:R-:W-:-:S04]  /*1080*/  IMAD R9, R9, UR26, RZ ;  /* 0x0000001a09097c24 */ /* 0x000fc8000f8e02ff */
[----:B------:R-:W-:-:S06]  /*1090*/  IMAD.HI.U32 R3, R3, R9, R2 ;  /* 0x0000000903037227 */ /* 0x000fcc00078e0002 */
[----:B------:R-:W-:-:S05]  /*10a0*/  IMAD.HI.U32 R3, R3, R18, RZ ;  /* 0x0000001203037227 */ /* 0x000fca00078e00ff */
[----:B------:R-:W-:-:S05]  /*10b0*/  IADD3 R3, PT, PT, -R3, RZ, RZ ;  /* 0x000000ff03037210 */ /* 0x000fca0007ffe1ff */
[----:B------:R-:W-:Y:S02]  /*10c0*/  IMAD R18, R3, UR26, R18 ;  /* 0x0000001a03127c24 */ /* 0x000fe4000f8e0212 */
[----:B------:R-:W-:-:S03]  /*10d0*/  HFMA2 R3, -RZ, RZ, 0, 0 ;  /* 0x00000000ff037431 */ /* 0x000fc600000001ff */
[----:B------:R-:W-:-:S13]  /*10e0*/  ISETP.GE.U32.AND P0, PT, R18, UR26, PT ;  /* 0x0000001a12007c0c */ /* 0x000fda000bf06070 */
[----:B------:R-:W-:-:S05]  /*10f0*/  @P0 VIADD R18, R18, -UR26 ;  /* 0x8000001a12120c36 */ /* 0x000fca0008000000 */
[----:B------:R-:W-:-:S13]  /*1100*/  ISETP.GE.U32.AND P0, PT, R18, UR26, PT ;  /* 0x0000001a12007c0c */ /* 0x000fda000bf06070 */
[----:B------:R-:W-:Y:S01]  /*1110*/  @P0 VIADD R18, R18, -UR26 ;  /* 0x8000001a12120c36 */ /* 0x000fe20008000000 */
[----:B------:R-:W-:-:S05]  /*1120*/  @!P1 LOP3.LUT R18, RZ, UR26, RZ, 0x33, !PT ;  /* 0x0000001aff129c12 */ /* 0x000fca000f8e33ff */
[----:B------:R-:W-:Y:S01]  /*1130*/  IMAD.MOV.U32 R2, RZ, RZ, R18 ;  /* 0x000000ffff027224 */ /* 0x000fe200078e0012 */
[----:B------:R-:W-:Y:S06]  /*1140*/  BRA `(.L_x_105) ;  /* 0x00000008004c7947 */ /* 0x000fec0003800000 */
.L_x_104:
[----:B------:R-:W-:Y:S01]  /*1150*/  IMAD.MOV.U32 R7, RZ, RZ, R18 ;  /* 0x000000ffff077224 */ /* 0x000fe200078e0012 */
[----:B------:R-:W-:Y:S01]  /*1160*/  MOV R8, 0x1190 ;  /* 0x0000119000087802 */ /* 0x000fe20000000f00 */
[----:B------:R-:W-:-:S07]  /*1170*/  IMAD.MOV.U32 R9, RZ, RZ, R22 ;  /* 0x000000ffff097224 */ /* 0x000fce00078e0016 */
[----:B012---:R-:W-:Y:S05]  /*1180*/  CALL.REL.NOINC `($__internal_2_$__cuda_sm20_rem_u64) ;  /* 0x0000001400307944 */ /* 0x007fea0003c00000 */
[----:B------:R-:W-:Y:S01]  /*1190*/  IMAD.MOV.U32 R2, RZ, RZ, R7 ;  /* 0x000000ffff027224 */ /* 0x000fe200078e0007 */
[----:B------:R-:W-:Y:S01]  /*11a0*/  MOV R3, R20 ;  /* 0x0000001400037202 */ /* 0x000fe20000000f00 */
[----:B------:R-:W-:Y:S06]  /*11b0*/  BRA `(.L_x_105) ;  /* 0x0000000800307947 */ /* 0x000fec0003800000 */
.L_x_103:
[----:B------:R-:W-:Y:S01]  /*11c0*/  IMAD.MOV.U32 R7, RZ, RZ, RZ ;  /* 0x000000ffff077224 */ /* 0x000fe200078e00ff */
[----:B------:R-:W-:Y:S01]  /*11d0*/  MOV R8, 0x1200 ;  /* 0x0000120000087802 */ /* 0x000fe20000000f00 */
[----:B------:R-:W-:-:S07]  /*11e0*/  IMAD.MOV.U32 R9, RZ, RZ, 0x1 ;  /* 0x00000001ff097424 */ /* 0x000fce00078e00ff */
[----:B012---:R-:W-:Y:S05]  /*11f0*/  CALL.REL.NOINC `($__internal_2_$__cuda_sm20_rem_u64) ;  /* 0x0000001400147944 */ /* 0x007fea0003c00000 */
        /* <DEDUP_REMOVED lines=16> */
[----:B------:R-:W-:-:S04]  /*1300*/  IMAD.HI.U32 R7, R17, R7, R16 ;  /* 0x0000000711077227 */ /* 0x000fc800078e0010 */
[----:B------:R-:W-:Y:S02]  /*1310*/  IMAD.MOV.U32 R17, RZ, RZ, RZ ;  /* 0x000000ffff117224 */ /* 0x000fe400078e00ff */
        /* <DEDUP_REMOVED lines=9> */
.L_x_107:
[----:B------:R-:W-:Y:S01]  /*13b0*/  IMAD.MOV.U32 R7, RZ, RZ, R8 ;  /* 0x000000ffff077224 */ /* 0x000fe200078e0008 */
[----:B------:R-:W-:Y:S02]  /*13c0*/  MOV R9, R16 ;  /* 0x0000001000097202 */ /* 0x000fe40000000f00 */
[----:B------:R-:W-:-:S07]  /*13d0*/  MOV R8, 0x13f0 ;  /* 0x000013f000087802 */ /* 0x000fce0000000f00 */
[----:B------:R-:W-:Y:S05]  /*13e0*/  CALL.REL.NOINC `($__internal_2_$__cuda_sm20_rem_u64) ;  /* 0x0000001000987944 */ /* 0x000fea0003c00000 */
[----:B------:R-:W-:Y:S02]  /*13f0*/  IMAD.MOV.U32 R16, RZ, RZ, R7 ;  /* 0x000000ffff107224 */ /* 0x000fe400078e0007 */
[----:B------:R-:W-:-:S07]  /*1400*/  IMAD.MOV.U32 R17, RZ, RZ, R20 ;  /* 0x000000ffff117224 */ /* 0x000fce00078e0014 */
.L_x_108:
[----:B------:R-:W-:Y:S05]  /*1410*/  BSYNC.RECONVERGENT B2 ;  /* 0x0000000000027941 */ /* 0x000fea0003800200 */
.L_x_106:
        /* <DEDUP_REMOVED lines=23> */
.L_x_110:
[----:B------:R-:W-:Y:S01]  /*1590*/  IMAD.MOV.U32 R7, RZ, RZ, R18 ;  /* 0x000000ffff077224 */ /* 0x000fe200078e0012 */
[----:B------:R-:W-:Y:S01]  /*15a0*/  MOV R8, 0x15d0 ;  /* 0x000015d000087802 */ /* 0x000fe20000000f00 */
[----:B------:R-:W-:-:S07]  /*15b0*/  IMAD.MOV.U32 R9, RZ, RZ, R22 ;  /* 0x000000ffff097224 */ /* 0x000fce00078e0016 */
[----:B------:R-:W-:Y:S05]  /*15c0*/  CALL.REL.NOINC `($__internal_2_$__cuda_sm20_rem_u64) ;  /* 0x0000001000207944 */ /* 0x000fea0003c00000 */
[----:B------:R-:W-:Y:S01]  /*15d0*/  MOV R18, R7 ;  /* 0x0000000700127202 */ /* 0x000fe20000000f00 */
[----:B------:R-:W-:-:S07]  /*15e0*/  IMAD.MOV.U32 R19, RZ, RZ, R20 ;  /* 0x000000ffff137224 */ /* 0x000fce00078e0014 */
.L_x_111:
[----:B------:R-:W-:Y:S05]  /*15f0*/  BSYNC.RECONVERGENT B2 ;  /* 0x0000000000027941 */ /* 0x000fea0003800200 */
.L_x_109:
[----:B------:R-:W-:Y:S01]  /*1600*/  LOP3.LUT R7, R15, UR25, RZ, 0xfc, !PT ;  /* 0x000000190f077c12 */ /* 0x000fe2000f8efcff */
[----:B------:R-:W-:Y:S03]  /*1610*/  BSSY.RECONVERGENT B2, `(.L_x_112) ;  /* 0x000001c000027945 */ /* 0x000fe60003800200 */
[----:B------:R-:W-:-:S13]  /*1620*/  ISETP.NE.U32.AND P0, PT, R7, RZ, PT ;  /* 0x000000ff0700720c */ /* 0x000fda0003f05070 */
[----:B------:R-:W-:Y:S05]  /*1630*/  @P0 BRA `(.L_x_113) ;  /* 0x00000000004c0947 */ /* 0x000fea0003800000 */
[----:B------:R-:W0:Y:S01]  /*1640*/  I2F.U32.RP R15, UR26 ;  /* 0x0000001a000f7d06 */ /* 0x000e220008209000 */
[----:B------:R-:W-:-:S07]  /*1650*/  ISETP.NE.U32.AND P1, PT, RZ, UR26, PT ;  /* 0x0000001aff007c0c */ /* 0x000fce000bf25070 */
[----:B0-----:R-:W0:Y:S02]  /*1660*/  MUFU.RCP R15, R15 ;  /* 0x0000000f000f7308 */ /* 0x001e240000001000 */
[----:B0-----:R-:W-:Y:S01]  /*1670*/  VIADD R8, R15, 0xffffffe ;  /* 0x0ffffffe0f087836 */ /* 0x001fe20000000000 */
[----:B------:R-:W-:-:S05]  /*1680*/  MOV R15, RZ ;  /* 0x000000ff000f7202 */ /* 0x000fca0000000f00 */
[----:B------:R0:W1:Y:S02]  /*1690*/  F2I.FTZ.U32.TRUNC.NTZ R9, R8 ;  /* 0x0000000800097305 */ /* 0x000064000021f000 */
[----:B0-----:R-:W-:Y:S02]  /*16a0*/  HFMA2 R8, -RZ, RZ, 0, 0 ;  /* 0x00000000ff087431 */ /* 0x001fe400000001ff */
        /* <DEDUP_REMOVED lines=12> */
.L_x_113:
[----:B------:R-:W-:Y:S01]  /*1770*/  IMAD.MOV.U32 R7, RZ, RZ, R14 ;  /* 0x000000ffff077224 */ /* 0x000fe200078e000e */
[----:B------:R-:W-:Y:S01]  /*1780*/  MOV R8, 0x17b0 ;  /* 0x000017b000087802 */ /* 0x000fe20000000f00 */
[----:B------:R-:W-:-:S07]  /*1790*/  IMAD.MOV.U32 R9, RZ, RZ, R15 ;  /* 0x000000ffff097224 */ /* 0x000fce00078e000f */
[----:B------:R-:W-:Y:S05]  /*17a0*/  CALL.REL.NOINC `($__internal_2_$__cuda_sm20_rem_u64) ;  /* 0x0000000c00a87944 */ /* 0x000fea0003c00000 */
[----:B------:R-:W-:Y:S01]  /*17b0*/  IMAD.MOV.U32 R14, RZ, RZ, R7 ;  /* 0x000000ffff0e7224 */ /* 0x000fe200078e0007 */
[----:B------:R-:W-:-:S07]  /*17c0*/  MOV R15, R20 ;  /* 0x00000014000f7202 */ /* 0x000fce0000000f00 */
.L_x_114:
[----:B------:R-:W-:Y:S05]  /*17d0*/  BSYNC.RECONVERGENT B2 ;  /* 0x0000000000027941 */ /* 0x000fea0003800200 */
.L_x_112:
        /* <DEDUP_REMOVED lines=9> */
[----:B------:R-:W-:Y:S01]  /*1870*/  HFMA2 R2, -RZ, RZ, 0, 0 ;  /* 0x00000000ff027431 */ /* 0x000fe200000001ff */
[----:B------:R-:W-:-:S06]  /*1880*/  ISETP.NE.U32.AND P1, PT, RZ, UR26, PT ;  /* 0x0000001aff007c0c */ /* 0x000fcc000bf25070 */
        /* <DEDUP_REMOVED lines=8> */
[----:B------:R-:W-:Y:S01]  /*1910*/  IMAD R2, R3, UR26, R8 ;  /* 0x0000001a03027c24 */ /* 0x000fe2000f8e0208 */
[----:B------:R-:W-:-:S04]  /*1920*/  MOV R3, RZ ;  /* 0x000000ff00037202 */ /* 0x000fc80000000f00 */
[----:B------:R-:W-:-:S13]  /*1930*/  ISETP.GE.U32.AND P0, PT, R2, UR26, PT ;  /* 0x0000001a02007c0c */ /* 0x000fda000bf06070 */
[----:B------:R-:W-:-:S05]  /*1940*/  @P0 VIADD R2, R2, -UR26 ;  /* 0x8000001a02020c36 */ /* 0x000fca0008000000 */
[----:B------:R-:W-:-:S13]  /*1950*/  ISETP.GE.U32.AND P0, PT, R2, UR26, PT ;  /* 0x0000001a02007c0c */ /* 0x000fda000bf06070 */
[----:B------:R-:W-:Y:S01]  /*1960*/  @P0 VIADD R2, R2, -UR26 ;  /* 0x8000001a02020c36 */ /* 0x000fe20008000000 */
[----:B------:R-:W-:Y:S01]  /*1970*/  @!P1 LOP3.LUT R2, RZ, UR26, RZ, 0x33, !PT ;  /* 0x0000001aff029c12 */ /* 0x000fe2000f8e33ff */
[----:B------:R-:W-:Y:S06]  /*1980*/  BRA `(.L_x_117) ;  /* 0x0000000000187947 */ /* 0x000fec0003800000 */
.L_x_116:
[----:B------:R-:W-:Y:S01]  /*1990*/  IMAD.MOV.U32 R7, RZ, RZ, R8 ;  /* 0x000000ffff077224 */ /* 0x000fe200078e0008 */
[----:B------:R-:W-:Y:S01]  /*19a0*/  MOV R8, 0x19d0 ;  /* 0x000019d000087802 */ /* 0x000fe20000000f00 */
[----:B------:R-:W-:-:S07]  /*19b0*/  IMAD.MOV.U32 R9, RZ, RZ, R14 ;  /* 0x000000ffff097224 */ /* 0x000fce00078e000e */
[----:B------:R-:W-:Y:S05]  /*19c0*/  CALL.REL.NOINC `($__internal_2_$__cuda_sm20_rem_u64) ;  /* 0x0000000c00207944 */ /* 0x000fea0003c00000 */
[----:B------:R-:W-:Y:S01]  /*19d0*/  IMAD.MOV.U32 R2, RZ, RZ, R7 ;  /* 0x000000ffff027224 */ /* 0x000fe200078e0007 */
[----:B------:R-:W-:-:S07]  /*19e0*/  MOV R3, R20 ;  /* 0x0000001400037202 */ /* 0x000fce0000000f00 */
.L_x_117:
[----:B------:R-:W-:Y:S05]  /*19f0*/  BSYNC.RECONVERGENT B2 ;  /* 0x0000000000027941 */ /* 0x000fea0003800200 */
.L_x_115:
[----:B------:R-:W-:-:S05]  /*1a00*/  IADD3 R7, P0, PT, R18, R2, RZ ;  /* 0x0000000212077210 */ /* 0x000fca0007f1e0ff */
[----:B------:R-:W-:Y:S01]  /*1a10*/  IMAD.X R18, R19, 0x1, R3, P0 ;  /* 0x0000000113127824 */ /* 0x000fe200000e0603 */
[----:B------:R-:W-:-:S04]  /*1a20*/  ISETP.GE.U32.AND P0, PT, R7, R12, PT ;  /* 0x0000000c0700720c */ /* 0x000fc80003f06070 */
[----:B------:R-:W-:-:S04]  /*1a30*/  ISETP.GE.U32.AND.EX P0, PT, R18, R13, PT, P0 ;  /* 0x0000000d1200720c */ /* 0x000fc80003f06100 */
[----:B------:R-:W-:Y:S02]  /*1a40*/  SEL R2, R12, RZ, P0 ;  /* 0x000000ff0c027207 */ /* 0x000fe40000000000 */
[----:B------:R-:W-:Y:S02]  /*1a50*/  SEL R3, R13, RZ, P0 ;  /* 0x000000ff0d037207 */ /* 0x000fe40000000000 */
[----:B------:R-:W-:-:S05]  /*1a60*/  IADD3 R2, P1, PT, -R2, R7, RZ ;  /* 0x0000000702027210 */ /* 0x000fca0007f3e1ff */
[----:B------:R-:W-:-:S08]  /*1a70*/  IMAD.X R3, R18, 0x1, ~R3, P1 ;  /* 0x0000000112037824 */ /* 0x000fd000008e0e03 */
.L_x_105:
[----:B------:R-:W-:Y:S05]  /*1a80*/  BSYNC.RECONVERGENT B1 ;  /* 0x0000000000017941 */ /* 0x000fea0003800200 */
.L_x_102:
        /* <DEDUP_REMOVED lines=9> */
[----:B------:R-:W-:-:S04]  /*1b20*/  IADD3 R2, P0, PT, -R2, R15, RZ ;  /* 0x0000000f02027210 */ /* 0x000fc80007f1e1ff */
[----:B------:R-:W-:Y:S02]  /*1b30*/  IADD3.X R3, PT, PT, ~R3, R8, RZ, P0, !PT ;  /* 0x0000000803037210 */ /* 0x000fe400007fe5ff */
[----:B------:R-:W-:-:S03]  /*1b40*/  ISETP.GE.U32.AND P0, PT, R5, UR24, PT ;  /* 0x0000001805007c0c */ /* 0x000fc6000bf06070 */
[----:B------:R1:W-:Y:S10]  /*1b50*/  STS.64 [R7], R2 ;  /* 0x0000000207007388 */ /* 0x0003f40000000a00 */
[----:B------:R-:W-:Y:S05]  /*1b60*/  @!P0 BRA `(.L_x_118) ;  /* 0xfffffff000b88947 */ /* 0x000fea000383ffff */
.L_x_101:
[----:B------:R-:W-:Y:S05]  /*1b70*/  BSYNC.RECONVERGENT B0 ;  /* 0x0000000000007941 */ /* 0x000fea0003800200 */
.L_x_100:
[----:B------:R-:W2:Y:S01]  /*1b80*/  LDCU UR5, c[0x0][0x3dc] ;  /* 0x00007b80ff0577ac */ /* 0x000ea20008000800 */
[----:B------:R-:W-:Y:S01]  /*1b90*/  VIADD R4, R4, 0x1 ;  /* 0x0000000104047836 */ /* 0x000fe20000000000 */
[----:B------:R-:W-:Y:S04]  /*1ba0*/  BAR.SYNC.DEFER_BLOCKING 0x0 ;  /* 0x0000000000007b1d */ /* 0x000fe80000010000 */
[----:B--2---:R-:W-:-:S13]  /*1bb0*/  ISETP.NE.AND P0, PT, R4, UR5, PT ;  /* 0x0000000504007c0c */ /* 0x004fda000bf05270 */
[----:B------:R-:W-:Y:S05]  /*1bc0*/  @P0 BRA `(.L_x_119) ;  /* 0xffffffe400d40947 */ /* 0x000fea000383ffff */
.L_x_91:
        /* <DEDUP_REMOVED lines=34> */
.L_x_125:
[----:B------:R-:W-:Y:S01]  /*1df0*/  UISETP.GT.U32.AND UP0, UPT, UR19, UR14, UPT ;  /* 0x0000000e1300728c */ /* 0x000fe2000bf04070 */
[----:B------:R-:W-:Y:S01]  /*1e00*/  UMOV UR12, UR4 ;  /* 0x00000004000c7c82 */ /* 0x000fe20008000000 */
[----:B------:R-:W-:-:S07]  /*1e10*/  UIADD3 UR4, UPT, UPT, UR4, 0x1, URZ ;  /* 0x0000000104047890 */ /* 0x000fce000fffe0ff */
[----:B0123--:R-:W-:Y:S05]  /*1e20*/  BRA.U UP0, `(.L_x_122) ;  /* 0x00000005001c7547 */ /* 0x00ffea000b800000 */
[----:B------:R-:W1:Y:S01]  /*1e30*/  LDC.64 R2, c[0x0][0x3a8] ;  /* 0x0000ea00ff027b82 */ /* 0x000e620000000a00 */
[----:B------:R-:W2:Y:S01]  /*1e40*/  LDCU UR13, c[0x0][0x3d0] ;  /* 0x00007a00ff0d77ac */ /* 0x000ea20008000800 */
[----:B------:R-:W-:Y:S01]  /*1e50*/  BSSY.RECONVERGENT B0, `(.L_x_122) ;  /* 0x0000044000007945 */ /* 0x000fe20003800200 */
[----:B------:R-:W-:Y:S01]  /*1e60*/  MOV R0, R6 ;  /* 0x0000000600007202 */ /* 0x000fe20000000f00 */
[----:B------:R-:W-:Y:S01]  /*1e70*/  IMAD.U32 R7, RZ, RZ, UR5 ;  /* 0x00000005ff077e24 */ /* 0x000fe2000f8e00ff */
[----:B------:R-:W-:Y:S01]  /*1e80*/  UMOV UR6, 0xffffffff ;  /* 0xffffffff00067882 */ /* 0x000fe20000000000 */
[----:B------:R-:W-:Y:S01]  /*1e90*/  UMOV UR7, 0x2 ;  /* 0x0000000200077882 */ /* 0x000fe20000000000 */
[----:B------:R-:W-:Y:S01]  /*1ea0*/  UMOV UR11, 0x8 ;  /* 0x00000008000b7882 */ /* 0x000fe20000000000 */
[----:B0-----:R-:W0:Y:S01]  /*1eb0*/  LDC.64 R4, c[0x0][0x3b0] ;  /* 0x0000ec00ff047b82 */ /* 0x001e220000000a00 */
[----:B------:R-:W-:Y:S02]  /*1ec0*/  USHF.L.U32 UR6, UR6, UR12, URZ ;  /* 0x0000000c06067299 */ /* 0x000fe400080006ff */
[----:B------:R-:W-:-:S02]  /*1ed0*/  USHF.L.U32 UR7, UR7, UR12, URZ ;  /* 0x0000000c07077299 */ /* 0x000fc400080006ff */
[----:B------:R-:W-:-:S03]  /*1ee0*/  USHF.L.U32 UR11, UR11, UR12, URZ ;  /* 0x0000000c0b0b7299 */ /* 0x000fc600080006ff */
[----:B------:R-:W3:Y:S01]  /*1ef0*/  LDC.64 R8, c[0x0][0x3b8] ;  /* 0x0000ee00ff087b82 */ /* 0x000ee20000000a00 */
[----:B--2---:R-:W-:-:S12]  /*1f00*/  USHF.R.U32.HI UR13, URZ, UR4, UR13 ;  /* 0x00000004ff0d7299 */ /* 0x004fd8000801160d */
.L_x_124:
[----:B------:R-:W-:-:S13]  /*1f10*/  ISETP.GE.U32.AND P0, PT, R0, UR9, PT ;  /* 0x0000000900007c0c */ /* 0x000fda000bf06070 */
[----:B--2---:R-:W-:Y:S05]  /*1f20*/  @P0 BRA `(.L_x_123) ;  /* 0x0000000000d80947 */ /* 0x004fea0003800000 */
[----:B------:R-:W-:-:S05]  /*1f30*/  SHF.R.U32.HI R10, RZ, UR12, R0 ;  /* 0x0000000cff0a7c19 */ /* 0x000fca0008011600 */
[----:B------:R-:W-:-:S04]  /*1f40*/  VIADD R15, R10, UR13 ;  /* 0x0000000d0a0f7c36 */ /* 0x000fc80008000000 */
[----:B0-----:R-:W-:-:S06]  /*1f50*/  IMAD.WIDE.U32 R16, R15, 0x8, R4 ;  /* 0x000000080f107825 */ /* 0x001fcc00078e0004 */
[----:B------:R-:W2:Y:S01]  /*1f60*/  LDG.E.64.CONSTANT R16, desc[UR16][R16.64] ;  /* 0x0000001010107981 */ /* 0x000ea2000c1e9b00 */
[----:B-1----:R-:W-:-:S06]  /*1f70*/  IMAD.WIDE.U32 R14, R15, 0x8, R2 ;  /* 0x000000080f0e7825 */ /* 0x002fcc00078e0002 */
[----:B------:R-:W4:Y:S01]  /*1f80*/  LDG.E.64.CONSTANT R14, desc[UR16][R14.64] ;  /* 0x000000100e0e7981 */ /* 0x000f22000c1e9b00 */
[C---:B------:R-:W-:Y:S01]  /*1f90*/  LOP3.LUT R11, R0.reuse, UR6, RZ, 0x30, !PT ;  /* 0x00000006000b7c12 */ /* 0x040fe2000f8e30ff */
[----:B------:R-:W-:Y:S01]  /*1fa0*/  VIADD R7, R7, 0x1 ;  /* 0x0000000107077836 */ /* 0x000fe20000000000 */
[----:B------:R-:W-:-:S03]  /*1fb0*/  IADD3 R0, PT, PT, R0, UR19, RZ ;  /* 0x0000001300007c10 */ /* 0x000fc6000fffe0ff */
        /* <DEDUP_REMOVED lines=14> */
[----:B------:R-:W-:Y:S02]  /*20a0*/  IADD3 RZ, P0, PT, R21, R18, RZ ;  /* 0x0000001215ff7210 */ /* 0x000fe40007f1e0ff */
[----:B------:R-:W-:-:S05]  /*20b0*/  MOV R22, R19 ;  /* 0x0000001300167202 */ /* 0x000fca0000000f00 */
[----:B------:R-:W-:-:S04]  /*20c0*/  IMAD.WIDE.U32.X R16, R17, R25, R22, P0 ;  /* 0x0000001911107225 */ /* 0x000fc800000e0416 */
[-C--:B------:R-:W-:Y:S02]  /*20d0*/  IMAD R17, R17, R8.reuse, RZ ;  /* 0x0000000811117224 */ /* 0x080fe400078e02ff */
[----:B------:R-:W-:-:S04]  /*20e0*/  IMAD.WIDE.U32 R18, R16, R8, RZ ;  /* 0x0000000810127225 */ /* 0x000fc800078e00ff */
[----:B------:R-:W-:Y:S01]  /*20f0*/  IMAD R17, R16, R9, R17 ;  /* 0x0000000910117224 */ /* 0x000fe200078e0211 */
[----:B------:R-:W-:Y:S01]  /*2100*/  IADD3 R16, P0, PT, RZ, -R18, RZ ;  /* 0x80000012ff107210 */ /* 0x000fe20007f1e0ff */
[----:B----4-:R-:W-:Y:S02]  /*2110*/  IMAD R25, R25, R14, RZ ;  /* 0x0000000e19197224 */ /* 0x010fe400078e02ff */
[----:B------:R-:W-:Y:S02]  /*2120*/  IMAD.IADD R18, R19, 0x1, R17 ;  /* 0x0000000113127824 */ /* 0x000fe400078e0211 */
[-C--:B------:R-:W-:Y:S02]  /*2130*/  IMAD R25, R15, R27.reuse, R25 ;  /* 0x0000001b0f197224 */ /* 0x080fe400078e0219 */
[----:B------:R-:W-:Y:S01]  /*2140*/  IMAD.X R17, RZ, RZ, ~R18, P0 ;  /* 0x000000ffff117224 */ /* 0x000fe200000e0e12 */
[----:B------:R-:W-:Y:S01]  /*2150*/  IADD3 R19, P0, PT, R12, R10, RZ ;  /* 0x0000000a0c137210 */ /* 0x000fe20007f1e0ff */
[----:B------:R-:W-:-:S04]  /*2160*/  IMAD.WIDE.U32 R14, R14, R27, R16 ;  /* 0x0000001b0e0e7225 */ /* 0x000fc800078e0010 */
[----:B------:R-:W-:Y:S01]  /*2170*/  IMAD.X R16, R13, 0x1, R11, P0 ;  /* 0x000000010d107824 */ /* 0x000fe200000e060b */
[-C--:B------:R-:W-:Y:S02]  /*2180*/  ISETP.GE.U32.AND P0, PT, R19, R8.reuse, PT ;  /* 0x000000081300720c */ /* 0x080fe40003f06070 */
[----:B------:R-:W-:Y:S02]  /*2190*/  IADD3 R13, PT, PT, R15, R25, RZ ;  /* 0x000000190f0d7210 */ /* 0x000fe40007ffe0ff */
[----:B------:R-:W-:Y:S02]  /*21a0*/  ISETP.GE.U32.AND P1, PT, R14, R8, PT ;  /* 0x000000080e00720c */ /* 0x000fe40003f26070 */
[-C--:B------:R-:W-:Y:S02]  /*21b0*/  ISETP.GE.U32.AND.EX P0, PT, R16, R9.reuse, PT, P0 ;  /* 0x000000091000720c */ /* 0x080fe40003f06100 */
[----:B------:R-:W-:Y:S02]  /*21c0*/  ISETP.GE.U32.AND.EX P1, PT, R13, R9, PT, P1 ;  /* 0x000000090d00720c */ /* 0x000fe40003f26110 */
[----:B------:R-:W-:-:S02]  /*21d0*/  SEL R10, R8, RZ, P0 ;  /* 0x000000ff080a7207 */ /* 0x000fc40000000000 */
[----:B------:R-:W-:Y:S02]  /*21e0*/  SEL R15, R8, RZ, P1 ;  /* 0x000000ff080f7207 */ /* 0x000fe40000800000 */
[----:B------:R-:W-:Y:S02]  /*21f0*/  SEL R11, R9, RZ, P0 ;  /* 0x000000ff090b7207 */ /* 0x000fe40000000000 */
[----:B------:R-:W-:Y:S02]  /*2200*/  IADD3 R10, P0, PT, -R10, R19, RZ ;  /* 0x000000130a0a7210 */ /* 0x000fe40007f1e1ff */
[----:B------:R-:W-:Y:S02]  /*2210*/  IADD3 R14, P2, PT, -R15, R14, RZ ;  /* 0x0000000e0f0e7210 */ /* 0x000fe40007f5e1ff */
[----:B------:R-:W-:Y:S01]  /*2220*/  SEL R12, R9, RZ, P1 ;  /* 0x000000ff090c7207 */ /* 0x000fe20000800000 */
[----:B------:R-:W-:Y:S01]  /*2230*/  IMAD.X R11, R16, 0x1, ~R11, P0 ;  /* 0x00000001100b7824 */ /* 0x000fe200000e0e0b */
[----:B------:R-:W-:-:S03]  /*2240*/  ISETP.NE.AND P0, PT, R7, RZ, PT ;  /* 0x000000ff0700720c */ /* 0x000fc60003f05270 */
[----:B------:R-:W-:Y:S01]  /*2250*/  IMAD.X R15, R13, 0x1, ~R12, P2 ;  /* 0x000000010d0f7824 */ /* 0x000fe200010e0e0c */
[----:B------:R2:W-:Y:S04]  /*2260*/  STS.64 [R24], R10 ;  /* 0x0000000a18007388 */ /* 0x0005e80000000a00 */
[----:B------:R2:W-:Y:S05]  /*2270*/  STS.64 [R24+UR11], R14 ;  /* 0x0000000e18007988 */ /* 0x0005ea0008000a0b */
[----:B------:R-:W-:Y:S05]  /*2280*/  @P0 BRA `(.L_x_124) ;  /* 0xfffffffc00200947 */ /* 0x000fea000383ffff */
.L_x_123:
[----:B------:R-:W-:Y:S05]  /*2290*/  BSYNC.RECONVERGENT B0 ;  /* 0x0000000000007941 */ /* 0x000fea0003800200 */
.L_x_122:
[----:B------:R-:W4:Y:S02]  /*22a0*/  LDCU UR6, c[0x0][0x3d4] ;  /* 0x00007a80ff0677ac */ /* 0x000f240008000800 */
[----:B----4-:R-:W-:Y:S01]  /*22b0*/  UISETP.NE.AND UP0, UPT, UR4, UR6, UPT ;  /* 0x000000060400728c */ /* 0x010fe2000bf05270 */
[----:B------:R-:W-:Y:S08]  /*22c0*/  BAR.SYNC.DEFER_BLOCKING 0x0 ;  /* 0x0000000000007b1d */ /* 0x000ff00000010000 */
[----:B------:R-:W-:Y:S05]  /*22d0*/  BRA.U UP0, `(.L_x_125) ;  /* 0xfffffff900c47547 */ /* 0x000fea000b83ffff */
.L_x_121:
[----:B------:R-:W4:Y:S01]  /*22e0*/  LDCU UR9, c[0x0][0x3d0] ;  /* 0x00007a00ff0977ac */ /* 0x000f220008000800 */
[----:B------:R-:W-:Y:S01]  /*22f0*/  BSSY.RECONVERGENT B0, `(.L_x_126) ;  /* 0x0000023000007945 */ /* 0x000fe20003800200 */
[----:B------:R-:W0:Y:S01]  /*2300*/  LDCU.128 UR12, c[0x0][0x3c0] ;  /* 0x00007800ff0c77ac */ /* 0x000e220008000c00 */
[----:B----4-:R-:W-:-:S13]  /*2310*/  ISETP.GE.U32.AND P0, PT, R6, UR9, PT ;  /* 0x0000000906007c0c */ /* 0x010fda000bf06070 */
[----:B0-----:R-:W-:Y:S05]  /*2320*/  @P0 BRA `(.L_x_127) ;  /* 0x00000000007c0947 */ /* 0x001fea0003800000 */
[----:B-1----:R-:W0:Y:S01]  /*2330*/  LDC.64 R2, c[0x0][0x3b8] ;  /* 0x0000ee00ff027b82 */ /* 0x002e220000000a00 */
[----:B------:R-:W-:-:S07]  /*2340*/  IMAD.MOV.U32 R0, RZ, RZ, R6 ;  /* 0x000000ffff007224 */ /* 0x000fce00078e0006 */
.L_x_128:
[C---:B----4-:R-:W-:Y:S02]  /*2350*/  LEA R4, R0.reuse, UR8, 0x3 ;  /* 0x0000000800047c11 */ /* 0x050fe4000f8e18ff */
[----:B------:R-:W-:-:S03]  /*2360*/  IADD3 R0, PT, PT, R0, UR19, RZ ;  /* 0x0000001300007c10 */ /* 0x000fc6000fffe0ff */
[----:B---3--:R-:W2:Y:S02]  /*2370*/  LDS.64 R8, [R4] ;  /* 0x0000000004087984 */ /* 0x008ea40000000a00 */
[----:B--2---:R-:W-:-:S04]  /*2380*/  IMAD.WIDE.U32 R10, R9, UR14, RZ ;  /* 0x0000000e090a7c25 */ /* 0x004fc8000f8e00ff */
[----:B------:R-:W-:-:S04]  /*2390*/  IMAD.WIDE.U32 R12, P0, R8, UR15, R10 ;  /* 0x0000000f080c7c25 */ /* 0x000fc8000f80000a */
[----:B------:R-:W-:-:S04]  /*23a0*/  IMAD.WIDE.U32 R10, R8, UR14, RZ ;  /* 0x0000000e080a7c25 */ /* 0x000fc8000f8e00ff */
[----:B------:R-:W-:Y:S01]  /*23b0*/  IMAD.X R15, RZ, RZ, RZ, P0 ;  /* 0x000000ffff0f7224 */ /* 0x000fe200000e06ff */
[----:B------:R-:W-:Y:S01]  /*23c0*/  IADD3 RZ, P0, PT, R11, R12, RZ ;  /* 0x0000000c0bff7210 */ /* 0x000fe20007f1e0ff */
[----:B------:R-:W-:-:S04]  /*23d0*/  IMAD.MOV.U32 R14, RZ, RZ, R13 ;  /* 0x000000ffff0e7224 */ /* 0x000fc800078e000d */
[----:B------:R-:W-:-:S04]  /*23e0*/  IMAD.WIDE.U32.X R10, R9, UR15, R14, P0 ;  /* 0x0000000f090a7c25 */ /* 0x000fc800080e040e */
[-C--:B0-----:R-:W-:Y:S02]  /*23f0*/  IMAD R5, R11, R2.reuse, RZ ;  /* 0x000000020b057224 */ /* 0x081fe400078e02ff */
[----:B------:R-:W-:-:S04]  /*2400*/  IMAD.WIDE.U32 R12, R10, R2, RZ ;  /* 0x000000020a0c7225 */ /* 0x000fc800078e00ff */
[----:B------:R-:W-:Y:S01]  /*2410*/  IMAD R5, R10, R3, R5 ;  /* 0x000000030a057224 */ /* 0x000fe200078e0205 */
[----:B------:R-:W-:-:S04]  /*2420*/  IADD3 R10, P0, PT, RZ, -R12, RZ ;  /* 0x8000000cff0a7210 */ /* 0x000fc80007f1e0ff */
[----:B------:R-:W-:Y:S01]  /*2430*/  IADD3 R12, PT, PT, R13, R5, RZ ;  /* 0x000000050d0c7210 */ /* 0x000fe20007ffe0ff */
[----:B------:R-:W-:-:S04]  /*2440*/  IMAD R5, R9, UR12, RZ ;  /* 0x0000000c09057c24 */ /* 0x000fc8000f8e02ff */
[----:B------:R-:W-:Y:S02]  /*2450*/  IMAD.X R11, RZ, RZ, ~R12, P0 ;  /* 0x000000ffff0b7224 */ /* 0x000fe400000e0e0c */
[C---:B------:R-:W-:Y:S02]  /*2460*/  IMAD R5, R8.reuse, UR13, R5 ;  /* 0x0000000d08057c24 */ /* 0x040fe4000f8e0205 */
[----:B------:R-:W-:-:S04]  /*2470*/  IMAD.WIDE.U32 R10, R8, UR12, R10 ;  /* 0x0000000c080a7c25 */ /* 0x000fc8000f8e000a */
[----:B------:R-:W-:Y:S01]  /*2480*/  IMAD.IADD R8, R11, 0x1, R5 ;  /* 0x000000010b087824 */ /* 0x000fe200078e0205 */
[----:B------:R-:W-:-:S04]  /*2490*/  ISETP.GE.U32.AND P0, PT, R10, R2, PT ;  /* 0x000000020a00720c */ /* 0x000fc80003f06070 */
        /* <DEDUP_REMOVED lines=8> */
.L_x_127:
[----:B------:R-:W-:Y:S05]  /*2520*/  BSYNC.RECONVERGENT B0 ;  /* 0x0000000000007941 */ /* 0x000fea0003800200 */
.L_x_126:
[----:B------:R-:W-:Y:S01]  /*2530*/  BAR.SYNC.DEFER_BLOCKING 0x0 ;  /* 0x0000000000007b1d */ /* 0x000fe20000010000 */
[----:B------:R-:W-:Y:S01]  /*2540*/  ISETP.GE.U32.AND P0, PT, R6, UR9, PT ;  /* 0x0000000906007c0c */ /* 0x000fe2000bf06070 */
[----:B------:R-:W-:-:S04]  /*2550*/  UIMAD UR4, UR18, UR9, URZ ;  /* 0x00000009120472a4 */ /* 0x000fc8000f8e02ff */
[----:B------:R-:W-:-:S04]  /*2560*/  UIADD3 UR4, UP0, UPT, UR4, UR10, URZ ;  /* 0x0000000a04047290 */ /* 0x000fc8000ff1e0ff */
[----:B------:R-:W-:-:S04]  /*2570*/  UIADD3.X UR5, UPT, UPT, URZ, URZ, URZ, UP0, !UPT ;  /* 0x000000ffff057290 */ /* 0x000fc800087fe4ff */
[----:B------:R-:W-:Y:S08]  /*2580*/  @P0 EXIT ;  /* 0x000000000000094d */ /* 0x000ff00003800000 */
[----:B------:R-:W0:Y:S02]  /*2590*/  LDCU.64 UR6, c[0x0][0x380] ;  /* 0x00007000ff0677ac */ /* 0x000e240008000a00 */
.L_x_129:
[C---:B01----:R-:W-:Y:S02]  /*25a0*/  LEA R2, R6.reuse, UR8, 0x3 ;  /* 0x0000000806027c11 */ /* 0x043fe4000f8e18ff */
[C---:B------:R-:W-:Y:S01]  /*25b0*/  IADD3 R0, P0, PT, R6.reuse, UR4, RZ ;  /* 0x0000000406007c10 */ /* 0x040fe2000ff1e0ff */
[----:B------:R-:W-:-:S03]  /*25c0*/  VIADD R6, R6, UR19 ;  /* 0x0000001306067c36 */ /* 0x000fc60008000000 */
[----:B------:R-:W1:Y:S01]  /*25d0*/  LDS.64 R2, [R2] ;  /* 0x0000000002027984 */ /* 0x000e620000000a00 */
[----:B------:R-:W-:Y:S01]  /*25e0*/  IMAD.X R5, RZ, RZ, UR5, P0 ;  /* 0x00000005ff057e24 */ /* 0x000fe200080e06ff */
[----:B0---4-:R-:W-:-:S04]  /*25f0*/  LEA R4, P0, R0, UR6, 0x3 ;  /* 0x0000000600047c11 */ /* 0x011fc8000f8018ff */
[----:B------:R-:W-:Y:S02]  /*2600*/  LEA.HI.X R5, R0, UR7, R5, 0x3, P0 ;  /* 0x0000000700057c11 */ /* 0x000fe400080f1c05 */
[----:B------:R-:W-:-:S03]  /*2610*/  ISETP.GE.U32.AND P0, PT, R6, UR9, PT ;  /* 0x0000000906007c0c */ /* 0x000fc6000bf06070 */
[----:B-1----:R0:W-:Y:S10]  /*2620*/  STG.E.64 desc[UR16][R4.64], R2 ;  /* 0x0000000204007986 */ /* 0x0021f4000c101b10 */
[----:B------:R-:W-:Y:S05]  /*2630*/  @!P0 BRA `(.L_x_129) ;  /* 0xfffffffc00d88947 */ /* 0x000fea000383ffff */
[----:B------:R-:W-:Y:S05]  /*2640*/  EXIT ;  /* 0x000000000000794d */ /* 0x000fea0003800000 */
        .weak           $__internal_2_$__cuda_sm20_rem_u64
        .type           $__internal_2_$__cuda_sm20_rem_u64,@function
        .size           $__internal_2_$__cuda_sm20_rem_u64,(.L_x_133 - $__internal_2_$__cuda_sm20_rem_u64)
$__internal_2_$__cuda_sm20_rem_u64:
        /* <DEDUP_REMOVED lines=68> */
[----:B------:R-:W-:Y:S06]  /*2a90*/  RET.REL.NODEC R8 `(tfhe_external_product) ;  /* 0xffffffd408587950 */ /* 0x000fec0003c3ffff */
.L_x_130:
        /* <DEDUP_REMOVED lines=14> */
.L_x_133:


//--------------------- .nv.shared.tfhe_external_product_batch --------------------------
	.section	.nv.shared.tfhe_external_product_batch,"aw",@nobits
	.sectionflags	@""
	.align	16
	.zero		1024


//--------------------- .nv.shared.reserved.0     --------------------------
	.section	.nv.shared.reserved.0,"aw",@nobits
	.weak		__nv_reservedSMEM_offset_0_alias
	.size		__nv_reservedSMEM_offset_0_alias, 0, 64
	.other		__nv_reservedSMEM_offset_0_alias,@"STO_CUDA_RESERVED_SHARED STV_DEFAULT"
__nv_reservedSMEM_offset_0_alias:
	.zero		0
	.zero		64


//--------------------- .nv.shared.tfhe_external_product_accumulate --------------------------
	.section	.nv.shared.tfhe_external_product_accumulate,"aw",@nobits
	.sectionflags	@""
	.align	16
	.zero		1024


//--------------------- .nv.shared.tfhe_external_product --------------------------
	.section	.nv.shared.tfhe_external_product,"aw",@nobits
	.sectionflags	@""
	.align	16
	.zero		1024


//--------------------- .nv.constant0.tfhe_external_product_batch --------------------------
	.section	.nv.constant0.tfhe_external_product_batch,"a",@progbits
	.sectionflags	@""
	.align	4
.nv.constant0.tfhe_external_product_batch:
	.zero		1040


//--------------------- .nv.constant0.tfhe_external_product_accumulate --------------------------
	.section	.nv.constant0.tfhe_external_product_accumulate,"a",@progbits
	.sectionflags	@""
	.align	4
.nv.constant0.tfhe_external_product_accumulate:
	.zero		1033


//--------------------- .nv.constant0.tfhe_external_product --------------------------
	.section	.nv.constant0.tfhe_external_product,"a",@progbits
	.sectionflags	@""
	.align	4
.nv.constant0.tfhe_external_product:
	.zero		1033


//--------------------- SYMBOLS --------------------------

	.type		.nv.reservedSmem.offset0,@object
	.size		.nv.reservedSmem.offset0,0x4
	.type		.nv.reservedSmem.cap,@object
	.size		.nv.reservedSmem.cap,0x4
